//
// Generated by NVIDIA NVVM Compiler
//
// Compiler Build ID: CL-36424714
// Cuda compilation tools, release 13.0, V13.0.88
// Based on NVVM 20.0.0
//

.version 9.0
.target sm_100
.address_size 64

	// .globl	_Z12setup_kerneliiP17curandStateXORWOWm
.func  (.param .b64 func_retval0) __internal_accurate_pow
(
	.param .b64 __internal_accurate_pow_param_0
)
;
.global .align 4 .b8 precalc_xorwow_matrix[102400];
.global .align 4 .b8 precalc_xorwow_offset_matrix[102400];
.global .align 4 .b8 mrg32k3aM1[2304];
.global .align 4 .b8 mrg32k3aM2[2304];
.global .align 4 .b8 mrg32k3aM1SubSeq[2016];
.global .align 4 .b8 mrg32k3aM2SubSeq[2016];
.global .align 4 .b8 mrg32k3aM1Seq[2304];
.global .align 4 .b8 mrg32k3aM2Seq[2304];
.const .align 8 .b8 __cr_lgamma_table[72];

.visible .entry _Z12setup_kerneliiP17curandStateXORWOWm(
	.param .u32 _Z12setup_kerneliiP17curandStateXORWOWm_param_0,
	.param .u32 _Z12setup_kerneliiP17curandStateXORWOWm_param_1,
	.param .u64 .ptr .align 1 _Z12setup_kerneliiP17curandStateXORWOWm_param_2,
	.param .u64 _Z12setup_kerneliiP17curandStateXORWOWm_param_3
)
{
	.reg .pred 	%p<27>;
	.reg .b32 	%r<422>;
	.reg .b64 	%rd<19>;

	ld.param.u32 	%r184, [_Z12setup_kerneliiP17curandStateXORWOWm_param_0];
	ld.param.u32 	%r185, [_Z12setup_kerneliiP17curandStateXORWOWm_param_1];
	ld.param.u64 	%rd8, [_Z12setup_kerneliiP17curandStateXORWOWm_param_2];
	ld.param.u64 	%rd9, [_Z12setup_kerneliiP17curandStateXORWOWm_param_3];
	mov.u32 	%r187, %tid.x;
	mov.u32 	%r188, %ctaid.x;
	mov.u32 	%r189, %ntid.x;
	mad.lo.s32 	%r1, %r188, %r189, %r187;
	mov.u32 	%r190, %tid.y;
	mov.u32 	%r191, %ctaid.y;
	mov.u32 	%r192, %ntid.y;
	mad.lo.s32 	%r193, %r191, %r192, %r190;
	setp.ge.s32 	%p1, %r1, %r184;
	setp.ge.s32 	%p2, %r193, %r185;
	or.pred  	%p3, %p1, %p2;
	@%p3 bra 	$L__BB0_44;
	cvta.to.global.u64 	%rd10, %rd8;
	mad.lo.s32 	%r194, %r193, %r184, %r1;
	cvt.s64.s32 	%rd18, %r194;
	mul.wide.s32 	%rd11, %r194, 48;
	add.s64 	%rd2, %rd10, %rd11;
	cvt.u32.u64 	%r195, %rd9;
	xor.b32  	%r196, %r195, -1429050551;
	mul.lo.s32 	%r197, %r196, 1099087573;
	{ .reg .b32 tmp; mov.b64 {tmp, %r198}, %rd9; }
	xor.b32  	%r199, %r198, -136515619;
	mul.lo.s32 	%r200, %r199, -1703105765;
	add.s32 	%r201, %r197, %r200;
	add.s32 	%r202, %r201, 6615241;
	add.s32 	%r203, %r197, 123456789;
	st.global.v2.u32 	[%rd2], {%r202, %r203};
	xor.b32  	%r204, %r197, 362436069;
	add.s32 	%r205, %r200, 521288629;
	st.global.v2.u32 	[%rd2+8], {%r204, %r205};
	xor.b32  	%r206, %r200, 88675123;
	add.s32 	%r207, %r197, 5783321;
	st.global.v2.u32 	[%rd2+16], {%r206, %r207};
	setp.eq.s32 	%p4, %r194, 0;
	@%p4 bra 	$L__BB0_43;
	mov.b32 	%r328, 0;
$L__BB0_3:
	and.b64  	%rd4, %rd18, 3;
	setp.eq.s64 	%p5, %rd4, 0;
	@%p5 bra 	$L__BB0_42;
	mul.wide.u32 	%rd12, %r328, 3200;
	mov.u64 	%rd13, precalc_xorwow_matrix;
	add.s64 	%rd5, %rd13, %rd12;
	cvt.u32.u64 	%r4, %rd4;
	mov.b32 	%r329, 0;
$L__BB0_5:
	mov.b32 	%r342, 0;
	mov.u32 	%r343, %r342;
	mov.u32 	%r344, %r342;
	mov.u32 	%r345, %r342;
	mov.u32 	%r346, %r342;
	mov.u32 	%r335, %r342;
$L__BB0_6:
	mul.wide.u32 	%rd14, %r335, 4;
	add.s64 	%rd15, %rd2, %rd14;
	ld.global.u32 	%r12, [%rd15+4];
	shl.b32 	%r13, %r335, 5;
	mov.b32 	%r341, 0;
$L__BB0_7:
	.pragma "nounroll";
	shr.u32 	%r212, %r12, %r341;
	and.b32  	%r213, %r212, 1;
	setp.eq.b32 	%p6, %r213, 1;
	not.pred 	%p7, %p6;
	add.s32 	%r214, %r13, %r341;
	mul.lo.s32 	%r215, %r214, 5;
	mul.wide.u32 	%rd16, %r215, 4;
	add.s64 	%rd6, %rd5, %rd16;
	@%p7 bra 	$L__BB0_9;
	ld.global.u32 	%r216, [%rd6];
	xor.b32  	%r346, %r346, %r216;
	ld.global.u32 	%r217, [%rd6+4];
	xor.b32  	%r345, %r345, %r217;
	ld.global.u32 	%r218, [%rd6+8];
	xor.b32  	%r344, %r344, %r218;
	ld.global.u32 	%r219, [%rd6+12];
	xor.b32  	%r343, %r343, %r219;
	ld.global.u32 	%r220, [%rd6+16];
	xor.b32  	%r342, %r342, %r220;
$L__BB0_9:
	and.b32  	%r222, %r212, 2;
	setp.eq.s32 	%p8, %r222, 0;
	@%p8 bra 	$L__BB0_11;
	ld.global.u32 	%r223, [%rd6+20];
	xor.b32  	%r346, %r346, %r223;
	ld.global.u32 	%r224, [%rd6+24];
	xor.b32  	%r345, %r345, %r224;
	ld.global.u32 	%r225, [%rd6+28];
	xor.b32  	%r344, %r344, %r225;
	ld.global.u32 	%r226, [%rd6+32];
	xor.b32  	%r343, %r343, %r226;
	ld.global.u32 	%r227, [%rd6+36];
	xor.b32  	%r342, %r342, %r227;
$L__BB0_11:
	and.b32  	%r229, %r212, 4;
	setp.eq.s32 	%p9, %r229, 0;
	@%p9 bra 	$L__BB0_13;
	ld.global.u32 	%r230, [%rd6+40];
	xor.b32  	%r346, %r346, %r230;
	ld.global.u32 	%r231, [%rd6+44];
	xor.b32  	%r345, %r345, %r231;
	ld.global.u32 	%r232, [%rd6+48];
	xor.b32  	%r344, %r344, %r232;
	ld.global.u32 	%r233, [%rd6+52];
	xor.b32  	%r343, %r343, %r233;
	ld.global.u32 	%r234, [%rd6+56];
	xor.b32  	%r342, %r342, %r234;
$L__BB0_13:
	and.b32  	%r236, %r212, 8;
	setp.eq.s32 	%p10, %r236, 0;
	@%p10 bra 	$L__BB0_15;
	ld.global.u32 	%r237, [%rd6+60];
	xor.b32  	%r346, %r346, %r237;
	ld.global.u32 	%r238, [%rd6+64];
	xor.b32  	%r345, %r345, %r238;
	ld.global.u32 	%r239, [%rd6+68];
	xor.b32  	%r344, %r344, %r239;
	ld.global.u32 	%r240, [%rd6+72];
	xor.b32  	%r343, %r343, %r240;
	ld.global.u32 	%r241, [%rd6+76];
	xor.b32  	%r342, %r342, %r241;
$L__BB0_15:
	and.b32  	%r243, %r212, 16;
	setp.eq.s32 	%p11, %r243, 0;
	@%p11 bra 	$L__BB0_17;
	ld.global.u32 	%r244, [%rd6+80];
	xor.b32  	%r346, %r346, %r244;
	ld.global.u32 	%r245, [%rd6+84];
	xor.b32  	%r345, %r345, %r245;
	ld.global.u32 	%r246, [%rd6+88];
	xor.b32  	%r344, %r344, %r246;
	ld.global.u32 	%r247, [%rd6+92];
	xor.b32  	%r343, %r343, %r247;
	ld.global.u32 	%r248, [%rd6+96];
	xor.b32  	%r342, %r342, %r248;
$L__BB0_17:
	and.b32  	%r250, %r212, 32;
	setp.eq.s32 	%p12, %r250, 0;
	@%p12 bra 	$L__BB0_19;
	ld.global.u32 	%r251, [%rd6+100];
	xor.b32  	%r346, %r346, %r251;
	ld.global.u32 	%r252, [%rd6+104];
	xor.b32  	%r345, %r345, %r252;
	ld.global.u32 	%r253, [%rd6+108];
	xor.b32  	%r344, %r344, %r253;
	ld.global.u32 	%r254, [%rd6+112];
	xor.b32  	%r343, %r343, %r254;
	ld.global.u32 	%r255, [%rd6+116];
	xor.b32  	%r342, %r342, %r255;
$L__BB0_19:
	and.b32  	%r257, %r212, 64;
	setp.eq.s32 	%p13, %r257, 0;
	@%p13 bra 	$L__BB0_21;
	ld.global.u32 	%r258, [%rd6+120];
	xor.b32  	%r346, %r346, %r258;
	ld.global.u32 	%r259, [%rd6+124];
	xor.b32  	%r345, %r345, %r259;
	ld.global.u32 	%r260, [%rd6+128];
	xor.b32  	%r344, %r344, %r260;
	ld.global.u32 	%r261, [%rd6+132];
	xor.b32  	%r343, %r343, %r261;
	ld.global.u32 	%r262, [%rd6+136];
	xor.b32  	%r342, %r342, %r262;
$L__BB0_21:
	and.b32  	%r264, %r212, 128;
	setp.eq.s32 	%p14, %r264, 0;
	@%p14 bra 	$L__BB0_23;
	ld.global.u32 	%r265, [%rd6+140];
	xor.b32  	%r346, %r346, %r265;
	ld.global.u32 	%r266, [%rd6+144];
	xor.b32  	%r345, %r345, %r266;
	ld.global.u32 	%r267, [%rd6+148];
	xor.b32  	%r344, %r344, %r267;
	ld.global.u32 	%r268, [%rd6+152];
	xor.b32  	%r343, %r343, %r268;
	ld.global.u32 	%r269, [%rd6+156];
	xor.b32  	%r342, %r342, %r269;
$L__BB0_23:
	and.b32  	%r271, %r212, 256;
	setp.eq.s32 	%p15, %r271, 0;
	@%p15 bra 	$L__BB0_25;
	ld.global.u32 	%r272, [%rd6+160];
	xor.b32  	%r346, %r346, %r272;
	ld.global.u32 	%r273, [%rd6+164];
	xor.b32  	%r345, %r345, %r273;
	ld.global.u32 	%r274, [%rd6+168];
	xor.b32  	%r344, %r344, %r274;
	ld.global.u32 	%r275, [%rd6+172];
	xor.b32  	%r343, %r343, %r275;
	ld.global.u32 	%r276, [%rd6+176];
	xor.b32  	%r342, %r342, %r276;
$L__BB0_25:
	and.b32  	%r278, %r212, 512;
	setp.eq.s32 	%p16, %r278, 0;
	@%p16 bra 	$L__BB0_27;
	ld.global.u32 	%r279, [%rd6+180];
	xor.b32  	%r346, %r346, %r279;
	ld.global.u32 	%r280, [%rd6+184];
	xor.b32  	%r345, %r345, %r280;
	ld.global.u32 	%r281, [%rd6+188];
	xor.b32  	%r344, %r344, %r281;
	ld.global.u32 	%r282, [%rd6+192];
	xor.b32  	%r343, %r343, %r282;
	ld.global.u32 	%r283, [%rd6+196];
	xor.b32  	%r342, %r342, %r283;
$L__BB0_27:
	and.b32  	%r285, %r212, 1024;
	setp.eq.s32 	%p17, %r285, 0;
	@%p17 bra 	$L__BB0_29;
	ld.global.u32 	%r286, [%rd6+200];
	xor.b32  	%r346, %r346, %r286;
	ld.global.u32 	%r287, [%rd6+204];
	xor.b32  	%r345, %r345, %r287;
	ld.global.u32 	%r288, [%rd6+208];
	xor.b32  	%r344, %r344, %r288;
	ld.global.u32 	%r289, [%rd6+212];
	xor.b32  	%r343, %r343, %r289;
	ld.global.u32 	%r290, [%rd6+216];
	xor.b32  	%r342, %r342, %r290;
$L__BB0_29:
	and.b32  	%r292, %r212, 2048;
	setp.eq.s32 	%p18, %r292, 0;
	@%p18 bra 	$L__BB0_31;
	ld.global.u32 	%r293, [%rd6+220];
	xor.b32  	%r346, %r346, %r293;
	ld.global.u32 	%r294, [%rd6+224];
	xor.b32  	%r345, %r345, %r294;
	ld.global.u32 	%r295, [%rd6+228];
	xor.b32  	%r344, %r344, %r295;
	ld.global.u32 	%r296, [%rd6+232];
	xor.b32  	%r343, %r343, %r296;
	ld.global.u32 	%r297, [%rd6+236];
	xor.b32  	%r342, %r342, %r297;
$L__BB0_31:
	and.b32  	%r299, %r212, 4096;
	setp.eq.s32 	%p19, %r299, 0;
	@%p19 bra 	$L__BB0_33;
	ld.global.u32 	%r300, [%rd6+240];
	xor.b32  	%r346, %r346, %r300;
	ld.global.u32 	%r301, [%rd6+244];
	xor.b32  	%r345, %r345, %r301;
	ld.global.u32 	%r302, [%rd6+248];
	xor.b32  	%r344, %r344, %r302;
	ld.global.u32 	%r303, [%rd6+252];
	xor.b32  	%r343, %r343, %r303;
	ld.global.u32 	%r304, [%rd6+256];
	xor.b32  	%r342, %r342, %r304;
$L__BB0_33:
	and.b32  	%r306, %r212, 8192;
	setp.eq.s32 	%p20, %r306, 0;
	@%p20 bra 	$L__BB0_35;
	ld.global.u32 	%r307, [%rd6+260];
	xor.b32  	%r346, %r346, %r307;
	ld.global.u32 	%r308, [%rd6+264];
	xor.b32  	%r345, %r345, %r308;
	ld.global.u32 	%r309, [%rd6+268];
	xor.b32  	%r344, %r344, %r309;
	ld.global.u32 	%r310, [%rd6+272];
	xor.b32  	%r343, %r343, %r310;
	ld.global.u32 	%r311, [%rd6+276];
	xor.b32  	%r342, %r342, %r311;
$L__BB0_35:
	and.b32  	%r313, %r212, 16384;
	setp.eq.s32 	%p21, %r313, 0;
	@%p21 bra 	$L__BB0_37;
	ld.global.u32 	%r314, [%rd6+280];
	xor.b32  	%r346, %r346, %r314;
	ld.global.u32 	%r315, [%rd6+284];
	xor.b32  	%r345, %r345, %r315;
	ld.global.u32 	%r316, [%rd6+288];
	xor.b32  	%r344, %r344, %r316;
	ld.global.u32 	%r317, [%rd6+292];
	xor.b32  	%r343, %r343, %r317;
	ld.global.u32 	%r318, [%rd6+296];
	xor.b32  	%r342, %r342, %r318;
$L__BB0_37:
	and.b32  	%r320, %r212, 32768;
	setp.eq.s32 	%p22, %r320, 0;
	@%p22 bra 	$L__BB0_39;
	ld.global.u32 	%r321, [%rd6+300];
	xor.b32  	%r346, %r346, %r321;
	ld.global.u32 	%r322, [%rd6+304];
	xor.b32  	%r345, %r345, %r322;
	ld.global.u32 	%r323, [%rd6+308];
	xor.b32  	%r344, %r344, %r323;
	ld.global.u32 	%r324, [%rd6+312];
	xor.b32  	%r343, %r343, %r324;
	ld.global.u32 	%r325, [%rd6+316];
	xor.b32  	%r342, %r342, %r325;
$L__BB0_39:
	add.s32 	%r341, %r341, 16;
	setp.ne.s32 	%p23, %r341, 32;
	@%p23 bra 	$L__BB0_7;
	mad.lo.s32 	%r326, %r335, -31, %r13;
	add.s32 	%r335, %r326, 1;
	setp.ne.s32 	%p24, %r335, 5;
	@%p24 bra 	$L__BB0_6;
	st.global.u32 	[%rd2+4], %r346;
	st.global.u32 	[%rd2+8], %r345;
	st.global.u32 	[%rd2+12], %r344;
	st.global.u32 	[%rd2+16], %r343;
	st.global.u32 	[%rd2+20], %r342;
	add.s32 	%r329, %r329, 1;
	setp.lt.u32 	%p25, %r329, %r4;
	@%p25 bra 	$L__BB0_5;
$L__BB0_42:
	shr.u64 	%rd7, %rd18, 2;
	add.s32 	%r328, %r328, 1;
	setp.gt.u64 	%p26, %rd18, 3;
	mov.u64 	%rd18, %rd7;
	@%p26 bra 	$L__BB0_3;
$L__BB0_43:
	mov.b32 	%r327, 0;
	st.global.v2.u32 	[%rd2+24], {%r327, %r327};
	st.global.u32 	[%rd2+32], %r327;
	mov.b64 	%rd17, 0;
	st.global.u64 	[%rd2+40], %rd17;
$L__BB0_44:
	ret;

}
	// .globl	_Z9ray_traceP6SphereiP6float3ii6CameraiiP17curandStateXORWOW
.visible .entry _Z9ray_traceP6SphereiP6float3ii6CameraiiP17curandStateXORWOW(
	.param .u64 .ptr .align 1 _Z9ray_traceP6SphereiP6float3ii6CameraiiP17curandStateXORWOW_param_0,
	.param .u32 _Z9ray_traceP6SphereiP6float3ii6CameraiiP17curandStateXORWOW_param_1,
	.param .u64 .ptr .align 1 _Z9ray_traceP6SphereiP6float3ii6CameraiiP17curandStateXORWOW_param_2,
	.param .u32 _Z9ray_traceP6SphereiP6float3ii6CameraiiP17curandStateXORWOW_param_3,
	.param .u32 _Z9ray_traceP6SphereiP6float3ii6CameraiiP17curandStateXORWOW_param_4,
	.param .align 4 .b8 _Z9ray_traceP6SphereiP6float3ii6CameraiiP17curandStateXORWOW_param_5[88],
	.param .u32 _Z9ray_traceP6SphereiP6float3ii6CameraiiP17curandStateXORWOW_param_6,
	.param .u32 _Z9ray_traceP6SphereiP6float3ii6CameraiiP17curandStateXORWOW_param_7,
	.param .u64 .ptr .align 1 _Z9ray_traceP6SphereiP6float3ii6CameraiiP17curandStateXORWOW_param_8
)
{
	.reg .pred 	%p<66>;
	.reg .b16 	%rs<43>;
	.reg .b32 	%r<505>;
	.reg .b32 	%f<681>;
	.reg .b64 	%rd<39>;
	.reg .b64 	%fd<91>;

	ld.param.f32 	%f295, [_Z9ray_traceP6SphereiP6float3ii6CameraiiP17curandStateXORWOW_param_5+72];
	ld.param.f32 	%f294, [_Z9ray_traceP6SphereiP6float3ii6CameraiiP17curandStateXORWOW_param_5+68];
	ld.param.f32 	%f293, [_Z9ray_traceP6SphereiP6float3ii6CameraiiP17curandStateXORWOW_param_5+64];
	ld.param.f32 	%f292, [_Z9ray_traceP6SphereiP6float3ii6CameraiiP17curandStateXORWOW_param_5+60];
	ld.param.f32 	%f291, [_Z9ray_traceP6SphereiP6float3ii6CameraiiP17curandStateXORWOW_param_5+56];
	ld.param.f32 	%f290, [_Z9ray_traceP6SphereiP6float3ii6CameraiiP17curandStateXORWOW_param_5+52];
	ld.param.f32 	%f289, [_Z9ray_traceP6SphereiP6float3ii6CameraiiP17curandStateXORWOW_param_5+48];
	ld.param.f32 	%f288, [_Z9ray_traceP6SphereiP6float3ii6CameraiiP17curandStateXORWOW_param_5+44];
	ld.param.f32 	%f287, [_Z9ray_traceP6SphereiP6float3ii6CameraiiP17curandStateXORWOW_param_5+40];
	ld.param.f32 	%f286, [_Z9ray_traceP6SphereiP6float3ii6CameraiiP17curandStateXORWOW_param_5+36];
	ld.param.f32 	%f285, [_Z9ray_traceP6SphereiP6float3ii6CameraiiP17curandStateXORWOW_param_5+32];
	ld.param.f32 	%f284, [_Z9ray_traceP6SphereiP6float3ii6CameraiiP17curandStateXORWOW_param_5+28];
	ld.param.f32 	%f283, [_Z9ray_traceP6SphereiP6float3ii6CameraiiP17curandStateXORWOW_param_5+24];
	ld.param.f32 	%f282, [_Z9ray_traceP6SphereiP6float3ii6CameraiiP17curandStateXORWOW_param_5+20];
	ld.param.f32 	%f281, [_Z9ray_traceP6SphereiP6float3ii6CameraiiP17curandStateXORWOW_param_5+16];
	ld.param.f32 	%f280, [_Z9ray_traceP6SphereiP6float3ii6CameraiiP17curandStateXORWOW_param_5+12];
	ld.param.f32 	%f279, [_Z9ray_traceP6SphereiP6float3ii6CameraiiP17curandStateXORWOW_param_5+8];
	ld.param.f32 	%f278, [_Z9ray_traceP6SphereiP6float3ii6CameraiiP17curandStateXORWOW_param_5+4];
	ld.param.f32 	%f277, [_Z9ray_traceP6SphereiP6float3ii6CameraiiP17curandStateXORWOW_param_5];
	ld.param.u32 	%r307, [_Z9ray_traceP6SphereiP6float3ii6CameraiiP17curandStateXORWOW_param_3];
	ld.param.u32 	%r310, [_Z9ray_traceP6SphereiP6float3ii6CameraiiP17curandStateXORWOW_param_4];
	mov.u32 	%r312, %tid.x;
	mov.u32 	%r313, %ctaid.x;
	mov.u32 	%r314, %ntid.x;
	mad.lo.s32 	%r1, %r313, %r314, %r312;
	mov.u32 	%r315, %tid.y;
	mov.u32 	%r316, %ctaid.y;
	mov.u32 	%r317, %ntid.y;
	mad.lo.s32 	%r318, %r316, %r317, %r315;
	setp.ge.s32 	%p6, %r1, %r307;
	setp.ge.s32 	%p7, %r318, %r310;
	or.pred  	%p8, %p6, %p7;
	@%p8 bra 	$L__BB1_45;
	ld.param.u64 	%rd32, [_Z9ray_traceP6SphereiP6float3ii6CameraiiP17curandStateXORWOW_param_8];
	ld.param.u32 	%r436, [_Z9ray_traceP6SphereiP6float3ii6CameraiiP17curandStateXORWOW_param_6];
	cvta.to.global.u64 	%rd11, %rd32;
	mad.lo.s32 	%r3, %r307, %r318, %r1;
	not.b32 	%r321, %r318;
	add.s32 	%r322, %r436, %r321;
	mul.wide.s32 	%rd12, %r3, 48;
	add.s64 	%rd13, %rd11, %rd12;
	cvt.rn.f32.s32 	%f1, %r322;
	mov.f64 	%fd36, 0d4014000000000000;
	{
	.reg .b32 %temp; 
	mov.b64 	{%temp, %r4}, %fd36;
	}
	and.b32  	%r323, %r4, 2146435072;
	setp.eq.s32 	%p9, %r323, 1074790400;
	and.b32  	%r324, %r4, 2147483647;
	setp.ne.s32 	%p10, %r324, 1071644672;
	and.pred  	%p1, %p9, %p10;
	ld.global.v2.u32 	{%r487, %r488}, [%rd13];
	ld.global.v2.u32 	{%r489, %r490}, [%rd13+8];
	ld.global.v2.u32 	{%r491, %r492}, [%rd13+16];
	ld.global.v2.u32 	{%r11, %r12}, [%rd13+24];
	ld.global.f32 	%f2, [%rd13+32];
	ld.global.f64 	%fd1, [%rd13+40];
	mov.f32 	%f554, 0f00000000;
	mov.b32 	%r445, 0;
	mov.f32 	%f555, %f554;
	mov.f32 	%f556, %f554;
$L__BB1_2:
	mov.f32 	%f650, %f567;
	mov.f32 	%f651, %f566;
	mov.f32 	%f652, %f565;
	shr.u32 	%r325, %r488, 2;
	xor.b32  	%r326, %r325, %r488;
	shl.b32 	%r327, %r492, 4;
	shl.b32 	%r328, %r326, 1;
	xor.b32  	%r329, %r327, %r328;
	xor.b32  	%r330, %r329, %r492;
	xor.b32  	%r448, %r330, %r326;
	add.s32 	%r331, %r487, %r448;
	add.s32 	%r332, %r331, 362437;
	cvt.rn.f32.u32 	%f301, %r332;
	fma.rn.f32 	%f302, %f301, 0f2F800000, 0f2F000000;
	cvt.f64.f32 	%fd37, %f302;
	mul.f64 	%fd38, %fd37, 0d3FFFFFFEF39085F4;
	cvt.rn.f32.f64 	%f303, %fd38;
	add.f32 	%f304, %f303, 0f00000000;
	mov.u32 	%r333, %ctaid.x;
	mov.u32 	%r334, %ntid.x;
	mov.u32 	%r335, %tid.x;
	mad.lo.s32 	%r336, %r333, %r334, %r335;
	cvt.rn.f32.s32 	%f305, %r336;
	add.f32 	%f18, %f304, %f305;
	shr.u32 	%r337, %r489, 2;
	xor.b32  	%r338, %r337, %r489;
	shl.b32 	%r339, %r448, 4;
	shl.b32 	%r340, %r338, 1;
	xor.b32  	%r341, %r340, %r339;
	xor.b32  	%r342, %r341, %r338;
	xor.b32  	%r449, %r342, %r448;
	add.s32 	%r487, %r487, 724874;
	add.s32 	%r343, %r449, %r487;
	cvt.rn.f32.u32 	%f306, %r343;
	fma.rn.f32 	%f307, %f306, 0f2F800000, 0f2F000000;
	cvt.f64.f32 	%fd39, %f307;
	mul.f64 	%fd40, %fd39, 0d3FFFFFFEF39085F4;
	cvt.rn.f32.f64 	%f308, %fd40;
	add.f32 	%f309, %f308, 0f00000000;
	add.f32 	%f19, %f309, %f1;
$L__BB1_3:
	mov.u32 	%r488, %r492;
	mov.u32 	%r492, %r449;
	mov.u32 	%r489, %r448;
	shr.u32 	%r344, %r490, 2;
	xor.b32  	%r345, %r344, %r490;
	shl.b32 	%r346, %r492, 4;
	shl.b32 	%r347, %r345, 1;
	xor.b32  	%r348, %r346, %r347;
	xor.b32  	%r349, %r348, %r492;
	xor.b32  	%r448, %r349, %r345;
	add.s32 	%r350, %r487, %r448;
	add.s32 	%r351, %r350, 362437;
	cvt.rn.f32.u32 	%f310, %r351;
	fma.rn.f32 	%f311, %f310, 0f2F800000, 0f2F000000;
	cvt.f64.f32 	%fd41, %f311;
	mul.f64 	%fd42, %fd41, 0d4007FFFF79C842FA;
	cvt.rn.f32.f64 	%f312, %fd42;
	add.f32 	%f23, %f312, 0fBF800000;
	shr.u32 	%r352, %r491, 2;
	xor.b32  	%r353, %r352, %r491;
	shl.b32 	%r354, %r448, 4;
	shl.b32 	%r355, %r353, 1;
	xor.b32  	%r356, %r355, %r354;
	xor.b32  	%r357, %r356, %r353;
	xor.b32  	%r449, %r357, %r448;
	add.s32 	%r487, %r487, 724874;
	add.s32 	%r358, %r449, %r487;
	cvt.rn.f32.u32 	%f313, %r358;
	fma.rn.f32 	%f314, %f313, 0f2F800000, 0f2F000000;
	cvt.f64.f32 	%fd43, %f314;
	mul.f64 	%fd44, %fd43, 0d4007FFFF79C842FA;
	cvt.rn.f32.f64 	%f315, %fd44;
	add.f32 	%f24, %f315, 0fBF800000;
	mul.f32 	%f316, %f24, %f24;
	fma.rn.f32 	%f317, %f23, %f23, %f316;
	setp.ge.f32 	%p11, %f317, 0f3F800000;
	mov.u32 	%r491, %r489;
	mov.u32 	%r490, %r488;
	@%p11 bra 	$L__BB1_3;
	ld.param.u64 	%rd33, [_Z9ray_traceP6SphereiP6float3ii6CameraiiP17curandStateXORWOW_param_8];
	ld.param.u32 	%r438, [_Z9ray_traceP6SphereiP6float3ii6CameraiiP17curandStateXORWOW_param_7];
	ld.param.u32 	%r437, [_Z9ray_traceP6SphereiP6float3ii6CameraiiP17curandStateXORWOW_param_6];
	add.s32 	%r360, %r438, -1;
	cvt.rn.f32.s32 	%f319, %r360;
	div.rn.f32 	%f320, %f18, %f319;
	add.s32 	%r361, %r437, -1;
	cvt.rn.f32.s32 	%f321, %r361;
	div.rn.f32 	%f322, %f19, %f321;
	cvta.to.global.u64 	%rd14, %rd33;
	add.s64 	%rd16, %rd14, %rd12;
	st.global.v2.u32 	[%rd16], {%r487, %r488};
	st.global.v2.u32 	[%rd16+8], {%r489, %r492};
	st.global.v2.u32 	[%rd16+16], {%r448, %r449};
	st.global.v2.u32 	[%rd16+24], {%r11, %r12};
	st.global.f32 	[%rd16+32], %f2;
	st.global.f64 	[%rd16+40], %fd1;
	mul.f32 	%f323, %f289, %f23;
	mul.f32 	%f324, %f289, %f24;
	mul.f32 	%f325, %f293, %f324;
	mul.f32 	%f326, %f294, %f324;
	mul.f32 	%f327, %f295, %f324;
	fma.rn.f32 	%f328, %f290, %f323, %f325;
	fma.rn.f32 	%f329, %f291, %f323, %f326;
	fma.rn.f32 	%f330, %f292, %f323, %f327;
	add.f32 	%f567, %f277, %f328;
	add.f32 	%f566, %f278, %f329;
	add.f32 	%f565, %f279, %f330;
	fma.rn.f32 	%f331, %f280, %f320, %f286;
	fma.rn.f32 	%f332, %f281, %f320, %f287;
	fma.rn.f32 	%f333, %f282, %f320, %f288;
	fma.rn.f32 	%f334, %f283, %f322, %f331;
	fma.rn.f32 	%f335, %f284, %f322, %f332;
	fma.rn.f32 	%f336, %f285, %f322, %f333;
	sub.f32 	%f337, %f334, %f277;
	sub.f32 	%f338, %f335, %f278;
	sub.f32 	%f339, %f336, %f279;
	sub.f32 	%f674, %f337, %f328;
	sub.f32 	%f673, %f338, %f329;
	sub.f32 	%f672, %f339, %f330;
	mov.f32 	%f680, 0f3F800000;
	mov.b32 	%r459, 0;
	mov.u32 	%r490, %r492;
	mov.u32 	%r491, %r448;
	mov.u32 	%r492, %r449;
	mov.f32 	%f679, %f680;
	mov.f32 	%f678, %f680;
$L__BB1_5:
	ld.param.u32 	%r431, [_Z9ray_traceP6SphereiP6float3ii6CameraiiP17curandStateXORWOW_param_1];
	setp.lt.s32 	%p13, %r431, 1;
	mov.pred 	%p64, -1;
	@%p13 bra 	$L__BB1_24;
	ld.param.u32 	%r432, [_Z9ray_traceP6SphereiP6float3ii6CameraiiP17curandStateXORWOW_param_1];
	ld.param.u64 	%rd30, [_Z9ray_traceP6SphereiP6float3ii6CameraiiP17curandStateXORWOW_param_0];
	cvta.to.global.u64 	%rd1, %rd30;
	setp.eq.s32 	%p14, %r432, 1;
	mul.f32 	%f342, %f673, %f673;
	fma.rn.f32 	%f343, %f674, %f674, %f342;
	fma.rn.f32 	%f57, %f672, %f672, %f343;
	mov.b16 	%rs35, 0;
	mov.f32 	%f625, 0f4CBEBC20;
	mov.b64 	%rd38, 0;
	@%p14 bra 	$L__BB1_18;
	ld.param.u32 	%r433, [_Z9ray_traceP6SphereiP6float3ii6CameraiiP17curandStateXORWOW_param_1];
	and.b32  	%r363, %r433, 2147483646;
	neg.s32 	%r461, %r363;
	add.s64 	%rd37, %rd1, 40;
	mov.b16 	%rs35, 0;
	mov.f32 	%f625, 0f4CBEBC20;
$L__BB1_8:
	ld.global.f32 	%f70, [%rd37+-40];
	ld.global.f32 	%f71, [%rd37+-36];
	ld.global.f32 	%f72, [%rd37+-32];
	ld.global.f32 	%f73, [%rd37+-28];
	sub.f32 	%f345, %f567, %f70;
	sub.f32 	%f346, %f566, %f71;
	sub.f32 	%f347, %f565, %f72;
	mul.f32 	%f348, %f673, %f346;
	fma.rn.f32 	%f349, %f674, %f345, %f348;
	fma.rn.f32 	%f74, %f672, %f347, %f349;
	mul.f32 	%f350, %f346, %f346;
	fma.rn.f32 	%f351, %f345, %f345, %f350;
	fma.rn.f32 	%f352, %f347, %f347, %f351;
	mul.f32 	%f353, %f73, %f73;
	sub.f32 	%f354, %f352, %f353;
	mul.f32 	%f355, %f74, %f74;
	mul.f32 	%f356, %f57, %f354;
	sub.f32 	%f75, %f355, %f356;
	setp.lt.f32 	%p15, %f75, 0f00000000;
	@%p15 bra 	$L__BB1_12;
	ld.global.u32 	%r100, [%rd37+-24];
	ld.global.f32 	%f76, [%rd37+-20];
	ld.global.f32 	%f77, [%rd37+-16];
	ld.global.f32 	%f78, [%rd37+-12];
	ld.global.f32 	%f79, [%rd37+-8];
	ld.global.f32 	%f80, [%rd37+-4];
	sqrt.rn.f32 	%f81, %f75;
	neg.f32 	%f357, %f74;
	sub.f32 	%f358, %f357, %f81;
	div.rn.f32 	%f600, %f358, %f57;
	setp.geu.f32 	%p16, %f600, 0f3A83126F;
	setp.geu.f32 	%p17, %f625, %f600;
	and.pred  	%p18, %p16, %p17;
	@%p18 bra 	$L__BB1_11;
	sub.f32 	%f360, %f81, %f74;
	div.rn.f32 	%f600, %f360, %f57;
	setp.lt.f32 	%p19, %f600, 0f3A83126F;
	setp.lt.f32 	%p20, %f625, %f600;
	or.pred  	%p21, %p19, %p20;
	@%p21 bra 	$L__BB1_12;
$L__BB1_11:
	fma.rn.f32 	%f650, %f674, %f600, %f567;
	fma.rn.f32 	%f651, %f673, %f600, %f566;
	fma.rn.f32 	%f652, %f672, %f600, %f565;
	sub.f32 	%f362, %f650, %f70;
	sub.f32 	%f363, %f651, %f71;
	sub.f32 	%f364, %f652, %f72;
	div.rn.f32 	%f365, %f362, %f73;
	div.rn.f32 	%f366, %f363, %f73;
	div.rn.f32 	%f367, %f364, %f73;
	mul.f32 	%f368, %f673, %f366;
	fma.rn.f32 	%f369, %f674, %f365, %f368;
	fma.rn.f32 	%f370, %f672, %f367, %f369;
	setp.lt.f32 	%p22, %f370, 0f00000000;
	selp.u16 	%rs40, 1, 0, %p22;
	neg.f32 	%f371, %f365;
	neg.f32 	%f372, %f366;
	neg.f32 	%f373, %f367;
	selp.f32 	%f653, %f365, %f371, %p22;
	selp.f32 	%f654, %f366, %f372, %p22;
	selp.f32 	%f655, %f367, %f373, %p22;
	mov.b16 	%rs35, 1;
	mov.u32 	%r467, %r100;
	mov.f32 	%f656, %f76;
	mov.f32 	%f657, %f77;
	mov.f32 	%f658, %f78;
	mov.f32 	%f659, %f79;
	mov.f32 	%f660, %f80;
	mov.f32 	%f625, %f600;
$L__BB1_12:
	ld.global.f32 	%f103, [%rd37];
	ld.global.f32 	%f104, [%rd37+4];
	ld.global.f32 	%f105, [%rd37+8];
	ld.global.f32 	%f106, [%rd37+12];
	sub.f32 	%f374, %f567, %f103;
	sub.f32 	%f375, %f566, %f104;
	sub.f32 	%f376, %f565, %f105;
	mul.f32 	%f377, %f673, %f375;
	fma.rn.f32 	%f378, %f674, %f374, %f377;
	fma.rn.f32 	%f107, %f672, %f376, %f378;
	mul.f32 	%f379, %f375, %f375;
	fma.rn.f32 	%f380, %f374, %f374, %f379;
	fma.rn.f32 	%f381, %f376, %f376, %f380;
	mul.f32 	%f382, %f106, %f106;
	sub.f32 	%f383, %f381, %f382;
	mul.f32 	%f384, %f107, %f107;
	mul.f32 	%f385, %f57, %f383;
	sub.f32 	%f108, %f384, %f385;
	setp.lt.f32 	%p23, %f108, 0f00000000;
	@%p23 bra 	$L__BB1_16;
	ld.global.u32 	%r102, [%rd37+16];
	ld.global.f32 	%f109, [%rd37+20];
	ld.global.f32 	%f110, [%rd37+24];
	ld.global.f32 	%f111, [%rd37+28];
	ld.global.f32 	%f112, [%rd37+32];
	ld.global.f32 	%f113, [%rd37+36];
	sqrt.rn.f32 	%f114, %f108;
	neg.f32 	%f386, %f107;
	sub.f32 	%f387, %f386, %f114;
	div.rn.f32 	%f613, %f387, %f57;
	setp.geu.f32 	%p24, %f613, 0f3A83126F;
	setp.geu.f32 	%p25, %f625, %f613;
	and.pred  	%p26, %p24, %p25;
	@%p26 bra 	$L__BB1_15;
	sub.f32 	%f389, %f114, %f107;
	div.rn.f32 	%f613, %f389, %f57;
	setp.lt.f32 	%p27, %f613, 0f3A83126F;
	setp.lt.f32 	%p28, %f625, %f613;
	or.pred  	%p29, %p27, %p28;
	@%p29 bra 	$L__BB1_16;
$L__BB1_15:
	fma.rn.f32 	%f650, %f674, %f613, %f567;
	fma.rn.f32 	%f651, %f673, %f613, %f566;
	fma.rn.f32 	%f652, %f672, %f613, %f565;
	sub.f32 	%f391, %f650, %f103;
	sub.f32 	%f392, %f651, %f104;
	sub.f32 	%f393, %f652, %f105;
	div.rn.f32 	%f394, %f391, %f106;
	div.rn.f32 	%f395, %f392, %f106;
	div.rn.f32 	%f396, %f393, %f106;
	mul.f32 	%f397, %f673, %f395;
	fma.rn.f32 	%f398, %f674, %f394, %f397;
	fma.rn.f32 	%f399, %f672, %f396, %f398;
	setp.lt.f32 	%p30, %f399, 0f00000000;
	selp.u16 	%rs40, 1, 0, %p30;
	neg.f32 	%f400, %f394;
	neg.f32 	%f401, %f395;
	neg.f32 	%f402, %f396;
	selp.f32 	%f653, %f394, %f400, %p30;
	selp.f32 	%f654, %f395, %f401, %p30;
	selp.f32 	%f655, %f396, %f402, %p30;
	mov.b16 	%rs35, 1;
	mov.u32 	%r467, %r102;
	mov.f32 	%f656, %f109;
	mov.f32 	%f657, %f110;
	mov.f32 	%f658, %f111;
	mov.f32 	%f659, %f112;
	mov.f32 	%f660, %f113;
	mov.f32 	%f625, %f613;
$L__BB1_16:
	add.s32 	%r461, %r461, 2;
	add.s64 	%rd37, %rd37, 80;
	setp.ne.s32 	%p31, %r461, 0;
	@%p31 bra 	$L__BB1_8;
	ld.param.u32 	%r434, [_Z9ray_traceP6SphereiP6float3ii6CameraiiP17curandStateXORWOW_param_1];
	and.b32  	%r364, %r434, 2147483646;
	cvt.u64.u32 	%rd38, %r364;
$L__BB1_18:
	ld.param.u32 	%r435, [_Z9ray_traceP6SphereiP6float3ii6CameraiiP17curandStateXORWOW_param_1];
	and.b32  	%r365, %r435, 1;
	setp.eq.b32 	%p32, %r365, 1;
	not.pred 	%p33, %p32;
	@%p33 bra 	$L__BB1_23;
	mad.lo.s64 	%rd7, %rd38, 40, %rd1;
	ld.global.f32 	%f159, [%rd7];
	ld.global.f32 	%f160, [%rd7+4];
	ld.global.f32 	%f161, [%rd7+8];
	ld.global.f32 	%f162, [%rd7+12];
	sub.f32 	%f403, %f567, %f159;
	sub.f32 	%f404, %f566, %f160;
	sub.f32 	%f405, %f565, %f161;
	mul.f32 	%f406, %f673, %f404;
	fma.rn.f32 	%f407, %f674, %f403, %f406;
	fma.rn.f32 	%f163, %f672, %f405, %f407;
	mul.f32 	%f408, %f404, %f404;
	fma.rn.f32 	%f409, %f403, %f403, %f408;
	fma.rn.f32 	%f410, %f405, %f405, %f409;
	mul.f32 	%f411, %f162, %f162;
	sub.f32 	%f412, %f410, %f411;
	mul.f32 	%f413, %f163, %f163;
	mul.f32 	%f414, %f57, %f412;
	sub.f32 	%f164, %f413, %f414;
	setp.lt.f32 	%p34, %f164, 0f00000000;
	@%p34 bra 	$L__BB1_23;
	ld.global.u32 	%r107, [%rd7+16];
	ld.global.f32 	%f165, [%rd7+20];
	ld.global.f32 	%f166, [%rd7+24];
	ld.global.f32 	%f167, [%rd7+28];
	ld.global.f32 	%f168, [%rd7+32];
	ld.global.f32 	%f169, [%rd7+36];
	sqrt.rn.f32 	%f170, %f164;
	neg.f32 	%f415, %f163;
	sub.f32 	%f416, %f415, %f170;
	div.rn.f32 	%f649, %f416, %f57;
	setp.geu.f32 	%p35, %f649, 0f3A83126F;
	setp.geu.f32 	%p36, %f625, %f649;
	and.pred  	%p37, %p35, %p36;
	@%p37 bra 	$L__BB1_22;
	sub.f32 	%f418, %f170, %f163;
	div.rn.f32 	%f649, %f418, %f57;
	setp.lt.f32 	%p38, %f649, 0f3A83126F;
	setp.lt.f32 	%p39, %f625, %f649;
	or.pred  	%p40, %p38, %p39;
	@%p40 bra 	$L__BB1_23;
$L__BB1_22:
	fma.rn.f32 	%f650, %f674, %f649, %f567;
	fma.rn.f32 	%f651, %f673, %f649, %f566;
	fma.rn.f32 	%f652, %f672, %f649, %f565;
	sub.f32 	%f420, %f650, %f159;
	sub.f32 	%f421, %f651, %f160;
	sub.f32 	%f422, %f652, %f161;
	div.rn.f32 	%f423, %f420, %f162;
	div.rn.f32 	%f424, %f421, %f162;
	div.rn.f32 	%f425, %f422, %f162;
	mul.f32 	%f426, %f673, %f424;
	fma.rn.f32 	%f427, %f674, %f423, %f426;
	fma.rn.f32 	%f428, %f672, %f425, %f427;
	setp.lt.f32 	%p41, %f428, 0f00000000;
	selp.u16 	%rs40, 1, 0, %p41;
	neg.f32 	%f429, %f423;
	neg.f32 	%f430, %f424;
	neg.f32 	%f431, %f425;
	selp.f32 	%f653, %f423, %f429, %p41;
	selp.f32 	%f654, %f424, %f430, %p41;
	selp.f32 	%f655, %f425, %f431, %p41;
	mov.b16 	%rs35, 1;
	mov.u32 	%r467, %r107;
	mov.f32 	%f656, %f165;
	mov.f32 	%f657, %f166;
	mov.f32 	%f658, %f167;
	mov.f32 	%f659, %f168;
	mov.f32 	%f660, %f169;
$L__BB1_23:
	and.b16  	%rs26, %rs35, 255;
	setp.eq.s16 	%p64, %rs26, 0;
$L__BB1_24:
	mov.f32 	%f565, %f652;
	mov.f32 	%f566, %f651;
	mov.f32 	%f567, %f650;
	@%p64 bra 	$L__BB1_42;
	setp.eq.s32 	%p42, %r467, 2;
	@%p42 bra 	$L__BB1_37;
	setp.eq.s32 	%p43, %r467, 1;
	@%p43 bra 	$L__BB1_33;
	setp.ne.s32 	%p44, %r467, 0;
	@%p44 bra 	$L__BB1_36;
	mov.u32 	%r470, %r490;
	mov.u32 	%r473, %r488;
	mov.u32 	%r474, %r489;
$L__BB1_29:
	mov.u32 	%r489, %r492;
	mov.u32 	%r488, %r491;
	shr.u32 	%r408, %r473, 2;
	xor.b32  	%r409, %r408, %r473;
	shl.b32 	%r410, %r489, 4;
	shl.b32 	%r411, %r409, 1;
	xor.b32  	%r412, %r410, %r411;
	xor.b32  	%r413, %r412, %r489;
	xor.b32  	%r490, %r413, %r409;
	add.s32 	%r414, %r487, %r490;
	add.s32 	%r415, %r414, 362437;
	cvt.rn.f32.u32 	%f509, %r415;
	fma.rn.f32 	%f510, %f509, 0f2F800000, 0f2F000000;
	cvt.f64.f32 	%fd82, %f510;
	mul.f64 	%fd83, %fd82, 0d4007FFFF79C842FA;
	cvt.rn.f32.f64 	%f511, %fd83;
	add.f32 	%f204, %f511, 0fBF800000;
	shr.u32 	%r416, %r474, 2;
	xor.b32  	%r417, %r416, %r474;
	shl.b32 	%r418, %r490, 4;
	shl.b32 	%r419, %r417, 1;
	xor.b32  	%r420, %r419, %r418;
	xor.b32  	%r421, %r420, %r417;
	xor.b32  	%r491, %r421, %r490;
	add.s32 	%r422, %r487, %r491;
	add.s32 	%r423, %r422, 724874;
	cvt.rn.f32.u32 	%f512, %r423;
	fma.rn.f32 	%f513, %f512, 0f2F800000, 0f2F000000;
	cvt.f64.f32 	%fd84, %f513;
	mul.f64 	%fd85, %fd84, 0d4007FFFF79C842FA;
	cvt.rn.f32.f64 	%f514, %fd85;
	add.f32 	%f205, %f514, 0fBF800000;
	shr.u32 	%r424, %r470, 2;
	xor.b32  	%r425, %r424, %r470;
	shl.b32 	%r426, %r491, 4;
	shl.b32 	%r427, %r425, 1;
	xor.b32  	%r428, %r427, %r426;
	xor.b32  	%r429, %r428, %r425;
	xor.b32  	%r492, %r429, %r491;
	add.s32 	%r487, %r487, 1087311;
	add.s32 	%r430, %r492, %r487;
	cvt.rn.f32.u32 	%f515, %r430;
	fma.rn.f32 	%f516, %f515, 0f2F800000, 0f2F000000;
	cvt.f64.f32 	%fd86, %f516;
	mul.f64 	%fd87, %fd86, 0d4007FFFF79C842FA;
	cvt.rn.f32.f64 	%f517, %fd87;
	add.f32 	%f206, %f517, 0fBF800000;
	mul.f32 	%f518, %f205, %f205;
	fma.rn.f32 	%f519, %f204, %f204, %f518;
	fma.rn.f32 	%f212, %f206, %f206, %f519;
	setp.ge.f32 	%p57, %f212, 0f3F800000;
	mov.u32 	%r470, %r490;
	mov.u32 	%r473, %r488;
	mov.u32 	%r474, %r489;
	@%p57 bra 	$L__BB1_29;
	ld.param.u64 	%rd36, [_Z9ray_traceP6SphereiP6float3ii6CameraiiP17curandStateXORWOW_param_8];
	cvta.to.global.u64 	%rd24, %rd36;
	mul.wide.s32 	%rd25, %r3, 48;
	add.s64 	%rd26, %rd24, %rd25;
	st.global.v2.u32 	[%rd26], {%r487, %r488};
	st.global.v2.u32 	[%rd26+8], {%r489, %r490};
	st.global.v2.u32 	[%rd26+16], {%r491, %r492};
	st.global.v2.u32 	[%rd26+24], {%r11, %r12};
	st.global.f32 	[%rd26+32], %f2;
	st.global.f64 	[%rd26+40], %fd1;
	sqrt.rn.f32 	%f520, %f212;
	div.rn.f32 	%f521, %f204, %f520;
	div.rn.f32 	%f522, %f205, %f520;
	div.rn.f32 	%f523, %f206, %f520;
	add.f32 	%f213, %f653, %f521;
	add.f32 	%f214, %f654, %f522;
	add.f32 	%f215, %f655, %f523;
	abs.f32 	%f524, %f213;
	setp.geu.f32 	%p59, %f524, 0f322BCC77;
	abs.f32 	%f525, %f214;
	setp.geu.f32 	%p60, %f525, 0f322BCC77;
	mov.pred 	%p65, -1;
	or.pred  	%p61, %p59, %p60;
	@%p61 bra 	$L__BB1_32;
	abs.f32 	%f527, %f215;
	setp.geu.f32 	%p65, %f527, 0f322BCC77;
$L__BB1_32:
	selp.f32 	%f674, %f213, %f653, %p65;
	selp.f32 	%f673, %f214, %f654, %p65;
	selp.f32 	%f672, %f215, %f655, %p65;
	mov.f32 	%f675, %f658;
	mov.f32 	%f676, %f657;
	mov.f32 	%f677, %f656;
	bra.uni 	$L__BB1_41;
$L__BB1_33:
	mul.f32 	%f478, %f673, %f673;
	fma.rn.f32 	%f479, %f674, %f674, %f478;
	fma.rn.f32 	%f480, %f672, %f672, %f479;
	sqrt.rn.f32 	%f481, %f480;
	div.rn.f32 	%f482, %f674, %f481;
	div.rn.f32 	%f483, %f673, %f481;
	div.rn.f32 	%f484, %f672, %f481;
	add.f32 	%f485, %f653, %f653;
	add.f32 	%f486, %f654, %f654;
	add.f32 	%f487, %f655, %f655;
	mul.f32 	%f488, %f654, %f483;
	fma.rn.f32 	%f489, %f653, %f482, %f488;
	fma.rn.f32 	%f490, %f655, %f484, %f489;
	mul.f32 	%f491, %f485, %f490;
	mul.f32 	%f492, %f486, %f490;
	mul.f32 	%f493, %f487, %f490;
	sub.f32 	%f220, %f482, %f491;
	sub.f32 	%f221, %f483, %f492;
	sub.f32 	%f222, %f484, %f493;
	mov.u32 	%r476, %r490;
	mov.u32 	%r479, %r488;
	mov.u32 	%r480, %r489;
$L__BB1_34:
	mov.u32 	%r489, %r492;
	mov.u32 	%r488, %r491;
	shr.u32 	%r385, %r479, 2;
	xor.b32  	%r386, %r385, %r479;
	shl.b32 	%r387, %r489, 4;
	shl.b32 	%r388, %r386, 1;
	xor.b32  	%r389, %r387, %r388;
	xor.b32  	%r390, %r389, %r489;
	xor.b32  	%r490, %r390, %r386;
	add.s32 	%r391, %r487, %r490;
	add.s32 	%r392, %r391, 362437;
	cvt.rn.f32.u32 	%f494, %r392;
	fma.rn.f32 	%f495, %f494, 0f2F800000, 0f2F000000;
	cvt.f64.f32 	%fd76, %f495;
	mul.f64 	%fd77, %fd76, 0d4007FFFF79C842FA;
	cvt.rn.f32.f64 	%f496, %fd77;
	add.f32 	%f225, %f496, 0fBF800000;
	shr.u32 	%r393, %r480, 2;
	xor.b32  	%r394, %r393, %r480;
	shl.b32 	%r395, %r490, 4;
	shl.b32 	%r396, %r394, 1;
	xor.b32  	%r397, %r396, %r395;
	xor.b32  	%r398, %r397, %r394;
	xor.b32  	%r491, %r398, %r490;
	add.s32 	%r399, %r487, %r491;
	add.s32 	%r400, %r399, 724874;
	cvt.rn.f32.u32 	%f497, %r400;
	fma.rn.f32 	%f498, %f497, 0f2F800000, 0f2F000000;
	cvt.f64.f32 	%fd78, %f498;
	mul.f64 	%fd79, %fd78, 0d4007FFFF79C842FA;
	cvt.rn.f32.f64 	%f499, %fd79;
	add.f32 	%f226, %f499, 0fBF800000;
	shr.u32 	%r401, %r476, 2;
	xor.b32  	%r402, %r401, %r476;
	shl.b32 	%r403, %r491, 4;
	shl.b32 	%r404, %r402, 1;
	xor.b32  	%r405, %r404, %r403;
	xor.b32  	%r406, %r405, %r402;
	xor.b32  	%r492, %r406, %r491;
	add.s32 	%r487, %r487, 1087311;
	add.s32 	%r407, %r492, %r487;
	cvt.rn.f32.u32 	%f500, %r407;
	fma.rn.f32 	%f501, %f500, 0f2F800000, 0f2F000000;
	cvt.f64.f32 	%fd80, %f501;
	mul.f64 	%fd81, %fd80, 0d4007FFFF79C842FA;
	cvt.rn.f32.f64 	%f502, %fd81;
	add.f32 	%f227, %f502, 0fBF800000;
	mul.f32 	%f503, %f226, %f226;
	fma.rn.f32 	%f504, %f225, %f225, %f503;
	fma.rn.f32 	%f505, %f227, %f227, %f504;
	setp.ltu.f32 	%p55, %f505, 0f3F800000;
	mov.u32 	%r476, %r490;
	mov.u32 	%r479, %r488;
	mov.u32 	%r480, %r489;
	@%p55 bra 	$L__BB1_35;
	bra.uni 	$L__BB1_34;
$L__BB1_35:
	ld.param.u64 	%rd35, [_Z9ray_traceP6SphereiP6float3ii6CameraiiP17curandStateXORWOW_param_8];
	cvta.to.global.u64 	%rd21, %rd35;
	mul.wide.s32 	%rd22, %r3, 48;
	add.s64 	%rd23, %rd21, %rd22;
	st.global.v2.u32 	[%rd23], {%r487, %r488};
	st.global.v2.u32 	[%rd23+8], {%r489, %r490};
	st.global.v2.u32 	[%rd23+16], {%r491, %r492};
	st.global.v2.u32 	[%rd23+24], {%r11, %r12};
	st.global.f32 	[%rd23+32], %f2;
	st.global.f64 	[%rd23+40], %fd1;
	fma.rn.f32 	%f674, %f659, %f225, %f220;
	fma.rn.f32 	%f673, %f659, %f226, %f221;
	fma.rn.f32 	%f672, %f659, %f227, %f222;
	mul.f32 	%f506, %f654, %f673;
	fma.rn.f32 	%f507, %f653, %f674, %f506;
	fma.rn.f32 	%f508, %f655, %f672, %f507;
	setp.leu.f32 	%p56, %f508, 0f00000000;
	mov.f32 	%f675, %f658;
	mov.f32 	%f676, %f657;
	mov.f32 	%f677, %f656;
	@%p56 bra 	$L__BB1_36;
	bra.uni 	$L__BB1_41;
$L__BB1_36:
	mul.f32 	%f678, %f678, 0f00000000;
	mul.f32 	%f679, %f679, 0f00000000;
	mul.f32 	%f680, %f680, 0f00000000;
	bra.uni 	$L__BB1_43;
$L__BB1_37:
	and.b16  	%rs27, %rs40, 255;
	setp.eq.s16 	%p45, %rs27, 0;
	rcp.rn.f32 	%f432, %f660;
	selp.f32 	%f233, %f660, %f432, %p45;
	mul.f32 	%f433, %f673, %f673;
	fma.rn.f32 	%f434, %f674, %f674, %f433;
	fma.rn.f32 	%f435, %f672, %f672, %f434;
	sqrt.rn.f32 	%f436, %f435;
	div.rn.f32 	%f234, %f674, %f436;
	div.rn.f32 	%f235, %f673, %f436;
	div.rn.f32 	%f236, %f672, %f436;
	neg.f32 	%f437, %f235;
	mul.f32 	%f438, %f654, %f437;
	mul.f32 	%f439, %f653, %f234;
	sub.f32 	%f440, %f438, %f439;
	mul.f32 	%f441, %f655, %f236;
	sub.f32 	%f442, %f440, %f441;
	cvt.f64.f32 	%fd45, %f442;
	min.f64 	%fd46, %fd45, 0d3FF0000000000000;
	cvt.rn.f32.f64 	%f237, %fd46;
	mul.f32 	%f443, %f237, %f237;
	cvt.f64.f32 	%fd47, %f443;
	mov.f64 	%fd48, 0d3FF0000000000000;
	sub.f64 	%fd49, %fd48, %fd47;
	sqrt.rn.f64 	%fd50, %fd49;
	cvt.rn.f32.f64 	%f444, %fd50;
	mul.f32 	%f445, %f233, %f444;
	setp.gt.f32 	%p46, %f445, 0f3F800000;
	mov.u32 	%r483, %r489;
	mov.u32 	%r484, %r490;
	mov.u32 	%r485, %r491;
	mov.u32 	%r486, %r492;
	@%p46 bra 	$L__BB1_39;
	ld.param.u64 	%rd34, [_Z9ray_traceP6SphereiP6float3ii6CameraiiP17curandStateXORWOW_param_8];
	setp.lt.s32 	%p47, %r4, 0;
	and.b32  	%r366, %r4, 2146435072;
	setp.eq.s32 	%p48, %r366, 1074790400;
	cvt.f64.f32 	%fd51, %f233;
	mov.f64 	%fd52, 0d3FF0000000000000;
	sub.f64 	%fd53, %fd52, %fd51;
	add.f64 	%fd54, %fd51, 0d3FF0000000000000;
	div.rn.f64 	%fd55, %fd53, %fd54;
	cvt.rn.f32.f64 	%f446, %fd55;
	mul.f32 	%f447, %f446, %f446;
	cvt.f64.f32 	%fd56, %f447;
	sub.f64 	%fd57, %fd52, %fd56;
	cvt.f64.f32 	%fd58, %f237;
	sub.f64 	%fd59, %fd52, %fd58;
	{
	.reg .b32 %temp; 
	mov.b64 	{%temp, %r367}, %fd59;
	}
	abs.f64 	%fd60, %fd59;
	{ // callseq 0, 0
	.param .b64 param0;
	st.param.f64 	[param0], %fd60;
	.param .b64 retval0;
	call.uni (retval0), 
	__internal_accurate_pow, 
	(
	param0
	);
	ld.param.f64 	%fd61, [retval0];
	} // callseq 0
	setp.lt.s32 	%p49, %r367, 0;
	neg.f64 	%fd63, %fd61;
	selp.f64 	%fd64, %fd63, %fd61, %p48;
	selp.f64 	%fd65, %fd64, %fd61, %p49;
	setp.eq.f64 	%p50, %fd59, 0d0000000000000000;
	selp.b32 	%r368, %r367, 0, %p48;
	or.b32  	%r369, %r368, 2146435072;
	selp.b32 	%r370, %r369, %r368, %p47;
	mov.b32 	%r371, 0;
	mov.b64 	%fd66, {%r371, %r370};
	selp.f64 	%fd67, %fd66, %fd65, %p50;
	add.f64 	%fd68, %fd59, 0d4014000000000000;
	{
	.reg .b32 %temp; 
	mov.b64 	{%temp, %r372}, %fd68;
	}
	and.b32  	%r373, %r372, 2146435072;
	setp.eq.s32 	%p51, %r373, 2146435072;
	setp.eq.f64 	%p52, %fd60, 0d7FF0000000000000;
	selp.b32 	%r374, 0, 2146435072, %p47;
	or.b32  	%r375, %r374, -2147483648;
	selp.b32 	%r376, %r375, %r374, %p1;
	selp.b32 	%r377, %r376, %r374, %p49;
	mov.b64 	%fd69, {%r371, %r377};
	selp.f64 	%fd70, %fd69, %fd67, %p51;
	selp.f64 	%fd71, %fd70, %fd67, %p52;
	setp.eq.f64 	%p53, %fd59, 0d3FF0000000000000;
	selp.f64 	%fd72, 0d3FF0000000000000, %fd71, %p53;
	fma.rn.f64 	%fd73, %fd57, %fd72, %fd56;
	cvt.rn.f32.f64 	%f448, %fd73;
	shr.u32 	%r378, %r488, 2;
	xor.b32  	%r379, %r378, %r488;
	shl.b32 	%r380, %r492, 4;
	shl.b32 	%r381, %r379, 1;
	xor.b32  	%r382, %r380, %r381;
	xor.b32  	%r383, %r382, %r492;
	xor.b32  	%r486, %r383, %r379;
	add.s32 	%r487, %r487, 362437;
	add.s32 	%r384, %r486, %r487;
	cvt.rn.f32.u32 	%f449, %r384;
	fma.rn.f32 	%f450, %f449, 0f2F800000, 0f2F000000;
	cvt.f64.f32 	%fd74, %f450;
	mul.f64 	%fd75, %fd74, 0d3FFFFFFEF39085F4;
	cvt.rn.f32.f64 	%f451, %fd75;
	cvta.to.global.u64 	%rd18, %rd34;
	mul.wide.s32 	%rd19, %r3, 48;
	add.s64 	%rd20, %rd18, %rd19;
	st.global.v2.u32 	[%rd20], {%r487, %r489};
	st.global.v2.u32 	[%rd20+8], {%r490, %r491};
	st.global.v2.u32 	[%rd20+16], {%r492, %r486};
	st.global.v2.u32 	[%rd20+24], {%r11, %r12};
	st.global.f32 	[%rd20+32], %f2;
	st.global.f64 	[%rd20+40], %fd1;
	setp.leu.f32 	%p54, %f448, %f451;
	mov.u32 	%r488, %r489;
	mov.u32 	%r483, %r490;
	mov.u32 	%r484, %r491;
	mov.u32 	%r485, %r492;
	@%p54 bra 	$L__BB1_40;
$L__BB1_39:
	add.f32 	%f469, %f653, %f653;
	add.f32 	%f470, %f654, %f654;
	add.f32 	%f471, %f655, %f655;
	mul.f32 	%f472, %f654, %f235;
	fma.rn.f32 	%f473, %f653, %f234, %f472;
	fma.rn.f32 	%f474, %f655, %f236, %f473;
	mul.f32 	%f475, %f469, %f474;
	mul.f32 	%f476, %f470, %f474;
	mul.f32 	%f477, %f471, %f474;
	sub.f32 	%f674, %f234, %f475;
	sub.f32 	%f673, %f235, %f476;
	sub.f32 	%f672, %f236, %f477;
	mov.f32 	%f675, 0f3F800000;
	mov.u32 	%r489, %r483;
	mov.u32 	%r490, %r484;
	mov.u32 	%r491, %r485;
	mov.u32 	%r492, %r486;
	mov.f32 	%f676, %f675;
	mov.f32 	%f677, %f675;
	bra.uni 	$L__BB1_41;
$L__BB1_40:
	fma.rn.f32 	%f453, %f653, %f237, %f234;
	fma.rn.f32 	%f454, %f654, %f237, %f235;
	fma.rn.f32 	%f455, %f655, %f237, %f236;
	mul.f32 	%f456, %f233, %f453;
	mul.f32 	%f457, %f233, %f454;
	mul.f32 	%f458, %f233, %f455;
	mul.f32 	%f459, %f457, %f457;
	fma.rn.f32 	%f460, %f456, %f456, %f459;
	fma.rn.f32 	%f461, %f458, %f458, %f460;
	mov.f32 	%f675, 0f3F800000;
	sub.f32 	%f462, %f675, %f461;
	abs.f32 	%f463, %f462;
	sqrt.rn.f32 	%f464, %f463;
	mul.f32 	%f465, %f653, %f464;
	sub.f32 	%f674, %f456, %f465;
	mul.f32 	%f466, %f654, %f464;
	sub.f32 	%f673, %f457, %f466;
	mul.f32 	%f467, %f655, %f464;
	sub.f32 	%f672, %f458, %f467;
	mov.u32 	%r488, %r489;
	mov.u32 	%r489, %r490;
	mov.u32 	%r490, %r491;
	mov.u32 	%r491, %r492;
	mov.u32 	%r492, %r486;
	mov.f32 	%f676, %f675;
	mov.f32 	%f677, %f675;
$L__BB1_41:
	mul.f32 	%f678, %f678, %f677;
	mul.f32 	%f679, %f679, %f676;
	mul.f32 	%f680, %f680, %f675;
	add.s32 	%r459, %r459, 1;
	setp.eq.s32 	%p62, %r459, 50;
	mov.f32 	%f652, %f565;
	mov.f32 	%f651, %f566;
	mov.f32 	%f650, %f567;
	@%p62 bra 	$L__BB1_43;
	bra.uni 	$L__BB1_5;
$L__BB1_42:
	mul.f32 	%f528, %f673, %f673;
	fma.rn.f32 	%f529, %f674, %f674, %f528;
	fma.rn.f32 	%f530, %f672, %f672, %f529;
	sqrt.rn.f32 	%f531, %f530;
	div.rn.f32 	%f532, %f673, %f531;
	cvt.f64.f32 	%fd88, %f532;
	add.f64 	%fd89, %fd88, 0d3FF0000000000000;
	mul.f64 	%fd90, %fd89, 0d3FE0000000000000;
	cvt.rn.f32.f64 	%f533, %fd90;
	mov.f32 	%f534, 0f3F800000;
	sub.f32 	%f535, %f534, %f533;
	fma.rn.f32 	%f536, %f533, 0f3F000000, %f535;
	fma.rn.f32 	%f537, %f533, 0f3F333333, %f535;
	add.f32 	%f538, %f535, %f533;
	mul.f32 	%f678, %f678, %f536;
	mul.f32 	%f679, %f679, %f537;
	mul.f32 	%f680, %f680, %f538;
$L__BB1_43:
	add.f32 	%f554, %f554, %f678;
	add.f32 	%f555, %f555, %f679;
	add.f32 	%f556, %f556, %f680;
	add.s32 	%r445, %r445, 1;
	setp.ne.s32 	%p63, %r445, 40;
	@%p63 bra 	$L__BB1_2;
	ld.param.u64 	%rd31, [_Z9ray_traceP6SphereiP6float3ii6CameraiiP17curandStateXORWOW_param_2];
	mul.f32 	%f539, %f554, 0f3CCCCCCD;
	sqrt.rn.f32 	%f540, %f539;
	mul.f32 	%f541, %f555, 0f3CCCCCCD;
	sqrt.rn.f32 	%f542, %f541;
	mul.f32 	%f543, %f556, 0f3CCCCCCD;
	sqrt.rn.f32 	%f544, %f543;
	min.f32 	%f545, %f540, 0f3F7FBE77;
	max.f32 	%f546, %f545, 0f00000000;
	mul.f32 	%f547, %f546, 0f43800000;
	min.f32 	%f548, %f542, 0f3F7FBE77;
	max.f32 	%f549, %f548, 0f00000000;
	mul.f32 	%f550, %f549, 0f43800000;
	min.f32 	%f551, %f544, 0f3F7FBE77;
	max.f32 	%f552, %f551, 0f00000000;
	mul.f32 	%f553, %f552, 0f43800000;
	cvta.to.global.u64 	%rd27, %rd31;
	mul.wide.s32 	%rd28, %r3, 12;
	add.s64 	%rd29, %rd27, %rd28;
	st.global.f32 	[%rd29], %f547;
	st.global.f32 	[%rd29+4], %f550;
	st.global.f32 	[%rd29+8], %f553;
$L__BB1_45:
	ret;

}
.func  (.param .b64 func_retval0) __internal_accurate_pow(
	.param .b64 __internal_accurate_pow_param_0
)
{
	.reg .pred 	%p<8>;
	.reg .b32 	%r<49>;
	.reg .b32 	%f<3>;
	.reg .b64 	%fd<109>;

	ld.param.f64 	%fd10, [__internal_accurate_pow_param_0];
	{
	.reg .b32 %temp; 
	mov.b64 	{%temp, %r46}, %fd10;
	}
	{
	.reg .b32 %temp; 
	mov.b64 	{%r45, %temp}, %fd10;
	}
	shr.u32 	%r47, %r46, 20;
	setp.gt.u32 	%p1, %r46, 1048575;
	@%p1 bra 	$L__BB2_2;
	mul.f64 	%fd11, %fd10, 0d4350000000000000;
	{
	.reg .b32 %temp; 
	mov.b64 	{%temp, %r46}, %fd11;
	}
	{
	.reg .b32 %temp; 
	mov.b64 	{%r45, %temp}, %fd11;
	}
	shr.u32 	%r16, %r46, 20;
	add.s32 	%r47, %r16, -54;
$L__BB2_2:
	add.s32 	%r48, %r47, -1023;
	and.b32  	%r17, %r46, -2146435073;
	or.b32  	%r18, %r17, 1072693248;
	mov.b64 	%fd107, {%r45, %r18};
	setp.lt.u32 	%p2, %r18, 1073127583;
	@%p2 bra 	$L__BB2_4;
	{
	.reg .b32 %temp; 
	mov.b64 	{%r19, %temp}, %fd107;
	}
	{
	.reg .b32 %temp; 
	mov.b64 	{%temp, %r20}, %fd107;
	}
	add.s32 	%r21, %r20, -1048576;
	mov.b64 	%fd107, {%r19, %r21};
	add.s32 	%r48, %r47, -1022;
$L__BB2_4:
	add.f64 	%fd12, %fd107, 0dBFF0000000000000;
	add.f64 	%fd13, %fd107, 0d3FF0000000000000;
	rcp.approx.ftz.f64 	%fd14, %fd13;
	neg.f64 	%fd15, %fd13;
	fma.rn.f64 	%fd16, %fd15, %fd14, 0d3FF0000000000000;
	fma.rn.f64 	%fd17, %fd16, %fd16, %fd16;
	fma.rn.f64 	%fd18, %fd17, %fd14, %fd14;
	mul.f64 	%fd19, %fd12, %fd18;
	fma.rn.f64 	%fd20, %fd12, %fd18, %fd19;
	mul.f64 	%fd21, %fd20, %fd20;
	fma.rn.f64 	%fd22, %fd21, 0d3EB0F5FF7D2CAFE2, 0d3ED0F5D241AD3B5A;
	fma.rn.f64 	%fd23, %fd22, %fd21, 0d3EF3B20A75488A3F;
	fma.rn.f64 	%fd24, %fd23, %fd21, 0d3F1745CDE4FAECD5;
	fma.rn.f64 	%fd25, %fd24, %fd21, 0d3F3C71C7258A578B;
	fma.rn.f64 	%fd26, %fd25, %fd21, 0d3F6249249242B910;
	fma.rn.f64 	%fd27, %fd26, %fd21, 0d3F89999999999DFB;
	sub.f64 	%fd28, %fd12, %fd20;
	add.f64 	%fd29, %fd28, %fd28;
	neg.f64 	%fd30, %fd20;
	fma.rn.f64 	%fd31, %fd30, %fd12, %fd29;
	mul.f64 	%fd32, %fd18, %fd31;
	fma.rn.f64 	%fd33, %fd21, %fd27, 0d3FB5555555555555;
	mov.f64 	%fd34, 0d3FB5555555555555;
	sub.f64 	%fd35, %fd34, %fd33;
	fma.rn.f64 	%fd36, %fd21, %fd27, %fd35;
	add.f64 	%fd37, %fd36, 0dBC46A4CB00B9E7B0;
	add.f64 	%fd38, %fd33, %fd37;
	sub.f64 	%fd39, %fd33, %fd38;
	add.f64 	%fd40, %fd37, %fd39;
	mul.rn.f64 	%fd41, %fd20, %fd20;
	neg.f64 	%fd42, %fd41;
	fma.rn.f64 	%fd43, %fd20, %fd20, %fd42;
	{
	.reg .b32 %temp; 
	mov.b64 	{%r22, %temp}, %fd32;
	}
	{
	.reg .b32 %temp; 
	mov.b64 	{%temp, %r23}, %fd32;
	}
	add.s32 	%r24, %r23, 1048576;
	mov.b64 	%fd44, {%r22, %r24};
	fma.rn.f64 	%fd45, %fd20, %fd44, %fd43;
	mul.rn.f64 	%fd46, %fd41, %fd20;
	neg.f64 	%fd47, %fd46;
	fma.rn.f64 	%fd48, %fd41, %fd20, %fd47;
	fma.rn.f64 	%fd49, %fd41, %fd32, %fd48;
	fma.rn.f64 	%fd50, %fd45, %fd20, %fd49;
	mul.rn.f64 	%fd51, %fd38, %fd46;
	neg.f64 	%fd52, %fd51;
	fma.rn.f64 	%fd53, %fd38, %fd46, %fd52;
	fma.rn.f64 	%fd54, %fd38, %fd50, %fd53;
	fma.rn.f64 	%fd55, %fd40, %fd46, %fd54;
	add.f64 	%fd56, %fd51, %fd55;
	sub.f64 	%fd57, %fd51, %fd56;
	add.f64 	%fd58, %fd55, %fd57;
	add.f64 	%fd59, %fd20, %fd56;
	sub.f64 	%fd60, %fd20, %fd59;
	add.f64 	%fd61, %fd56, %fd60;
	add.f64 	%fd62, %fd58, %fd61;
	add.f64 	%fd63, %fd32, %fd62;
	add.f64 	%fd64, %fd59, %fd63;
	sub.f64 	%fd65, %fd59, %fd64;
	add.f64 	%fd66, %fd63, %fd65;
	xor.b32  	%r25, %r48, -2147483648;
	mov.b32 	%r26, 1127219200;
	mov.b64 	%fd67, {%r25, %r26};
	mov.b32 	%r27, -2147483648;
	mov.b64 	%fd68, {%r27, %r26};
	sub.f64 	%fd69, %fd67, %fd68;
	fma.rn.f64 	%fd70, %fd69, 0d3FE62E42FEFA39EF, %fd64;
	fma.rn.f64 	%fd71, %fd69, 0dBFE62E42FEFA39EF, %fd70;
	sub.f64 	%fd72, %fd71, %fd64;
	sub.f64 	%fd73, %fd66, %fd72;
	fma.rn.f64 	%fd74, %fd69, 0d3C7ABC9E3B39803F, %fd73;
	add.f64 	%fd75, %fd70, %fd74;
	sub.f64 	%fd76, %fd70, %fd75;
	add.f64 	%fd77, %fd74, %fd76;
	mov.f64 	%fd78, 0d4014000000000000;
	{
	.reg .b32 %temp; 
	mov.b64 	{%temp, %r28}, %fd78;
	}
	{
	.reg .b32 %temp; 
	mov.b64 	{%r29, %temp}, %fd78;
	}
	shl.b32 	%r30, %r28, 1;
	setp.gt.u32 	%p3, %r30, -33554433;
	and.b32  	%r31, %r28, -15728641;
	selp.b32 	%r32, %r31, %r28, %p3;
	mov.b64 	%fd79, {%r29, %r32};
	mul.rn.f64 	%fd80, %fd75, %fd79;
	neg.f64 	%fd81, %fd80;
	fma.rn.f64 	%fd82, %fd75, %fd79, %fd81;
	fma.rn.f64 	%fd83, %fd77, %fd79, %fd82;
	add.f64 	%fd4, %fd80, %fd83;
	sub.f64 	%fd84, %fd80, %fd4;
	add.f64 	%fd5, %fd83, %fd84;
	fma.rn.f64 	%fd85, %fd4, 0d3FF71547652B82FE, 0d4338000000000000;
	{
	.reg .b32 %temp; 
	mov.b64 	{%r13, %temp}, %fd85;
	}
	mov.f64 	%fd86, 0dC338000000000000;
	add.rn.f64 	%fd87, %fd85, %fd86;
	fma.rn.f64 	%fd88, %fd87, 0dBFE62E42FEFA39EF, %fd4;
	fma.rn.f64 	%fd89, %fd87, 0dBC7ABC9E3B39803F, %fd88;
	fma.rn.f64 	%fd90, %fd89, 0d3E5ADE1569CE2BDF, 0d3E928AF3FCA213EA;
	fma.rn.f64 	%fd91, %fd90, %fd89, 0d3EC71DEE62401315;
	fma.rn.f64 	%fd92, %fd91, %fd89, 0d3EFA01997C89EB71;
	fma.rn.f64 	%fd93, %fd92, %fd89, 0d3F2A01A014761F65;
	fma.rn.f64 	%fd94, %fd93, %fd89, 0d3F56C16C1852B7AF;
	fma.rn.f64 	%fd95, %fd94, %fd89, 0d3F81111111122322;
	fma.rn.f64 	%fd96, %fd95, %fd89, 0d3FA55555555502A1;
	fma.rn.f64 	%fd97, %fd96, %fd89, 0d3FC5555555555511;
	fma.rn.f64 	%fd98, %fd97, %fd89, 0d3FE000000000000B;
	fma.rn.f64 	%fd99, %fd98, %fd89, 0d3FF0000000000000;
	fma.rn.f64 	%fd100, %fd99, %fd89, 0d3FF0000000000000;
	{
	.reg .b32 %temp; 
	mov.b64 	{%r14, %temp}, %fd100;
	}
	{
	.reg .b32 %temp; 
	mov.b64 	{%temp, %r15}, %fd100;
	}
	shl.b32 	%r33, %r13, 20;
	add.s32 	%r34, %r33, %r15;
	mov.b64 	%fd108, {%r14, %r34};
	{
	.reg .b32 %temp; 
	mov.b64 	{%temp, %r35}, %fd4;
	}
	mov.b32 	%f2, %r35;
	abs.f32 	%f1, %f2;
	setp.lt.f32 	%p4, %f1, 0f4086232B;
	@%p4 bra 	$L__BB2_7;
	setp.lt.f64 	%p5, %fd4, 0d0000000000000000;
	add.f64 	%fd101, %fd4, 0d7FF0000000000000;
	selp.f64 	%fd108, 0d0000000000000000, %fd101, %p5;
	setp.geu.f32 	%p6, %f1, 0f40874800;
	@%p6 bra 	$L__BB2_7;
	shr.u32 	%r36, %r13, 31;
	add.s32 	%r37, %r13, %r36;
	shr.s32 	%r38, %r37, 1;
	shl.b32 	%r39, %r38, 20;
	add.s32 	%r40, %r15, %r39;
	mov.b64 	%fd102, {%r14, %r40};
	sub.s32 	%r41, %r13, %r38;
	shl.b32 	%r42, %r41, 20;
	add.s32 	%r43, %r42, 1072693248;
	mov.b32 	%r44, 0;
	mov.b64 	%fd103, {%r44, %r43};
	mul.f64 	%fd108, %fd103, %fd102;
$L__BB2_7:
	abs.f64 	%fd104, %fd108;
	setp.eq.f64 	%p7, %fd104, 0d7FF0000000000000;
	fma.rn.f64 	%fd105, %fd108, %fd5, %fd108;
	selp.f64 	%fd106, %fd108, %fd105, %p7;
	st.param.f64 	[func_retval0], %fd106;
	ret;

}


// ===== COMPILED SASS (sm_100) =====

	.target	sm_100

	.elftype	@"ET_EXEC"


//--------------------- .note.nv.tkinfo           --------------------------
	.section	.note.nv.tkinfo,"",@"SHT_NOTE"
	.sectionflags	@"SHF_NOTE_NV_TKINFO"
	.tkinfo
        /*0018*/ 	.word	0x00000002
        /*0030*/ 	.string	""
        /*0030*/ 	.string	"ptxas"
        /*0030*/ 	.string	"Cuda compilation tools, release 13.0, V13.0.88"
        /*0030*/ 	.string	"Build cuda_13.0.r13.0/compiler.36424714_0"
        /*0030*/ 	.string	"-arch sm_100 -m 64 "



//--------------------- .note.nv.cuinfo           --------------------------
	.section	.note.nv.cuinfo,"",@"SHT_NOTE"
	.sectionflags	@"SHF_NOTE_NV_CUINFO"
        /*0018*/ 	.short	0x0002
        /*001a*/ 	.short	0x0064
        /*001c*/ 	.short	0x0082
	.zero		2


//--------------------- .nv.info                  --------------------------
	.section	.nv.info,"",@"SHT_CUDA_INFO"
	.align	4


	//----- nvinfo : EIATTR_REGCOUNT
	.align		4
        /*0000*/ 	.byte	0x04, 0x2f
        /*0002*/ 	.short	(.L_10 - .L_9)
	.align		4
.L_9:
        /*0004*/ 	.word	index@(_Z12setup_kerneliiP17curandStateXORWOWm)
        /*0008*/ 	.word	0x0000001f


	//----- nvinfo : EIATTR_FRAME_SIZE
	.align		4
.L_10:
        /*000c*/ 	.byte	0x04, 0x11
        /*000e*/ 	.short	(.L_12 - .L_11)
	.align		4
.L_11:
        /*0010*/ 	.word	index@(_Z12setup_kerneliiP17curandStateXORWOWm)
        /*0014*/ 	.word	0x00000000


	//----- nvinfo : EIATTR_REGCOUNT
	.align		4
.L_12:
        /*0018*/ 	.byte	0x04, 0x2f
        /*001a*/ 	.short	(.L_14 - .L_13)
	.align		4
.L_13:
        /*001c*/ 	.word	index@(_Z9ray_traceP6SphereiP6float3ii6CameraiiP17curandStateXORWOW)
        /*0020*/ 	.word	0x00000048


	//----- nvinfo : EIATTR_FRAME_SIZE
	.align		4
.L_14:
        /*0024*/ 	.byte	0x04, 0x11
        /*0026*/ 	.short	(.L_16 - .L_15)
	.align		4
.L_15:
        /*0028*/ 	.word	index@($_Z9ray_traceP6SphereiP6float3ii6CameraiiP17curandStateXORWOW$__internal_accurate_pow)
        /*002c*/ 	.word	0x00000000


	//----- nvinfo : EIATTR_FRAME_SIZE
	.align		4
.L_16:
        /*0030*/ 	.byte	0x04, 0x11
        /*0032*/ 	.short	(.L_18 - .L_17)
	.align		4
.L_17:
        /*0034*/ 	.word	index@($__internal_4_$__cuda_sm3x_div_rn_noftz_f32_slowpath)
        /*0038*/ 	.word	0x00000000


	//----- nvinfo : EIATTR_FRAME_SIZE
	.align		4
.L_18:
        /*003c*/ 	.byte	0x04, 0x11
        /*003e*/ 	.short	(.L_20 - .L_19)
	.align		4
.L_19:
        /*0040*/ 	.word	index@($__internal_3_$__cuda_sm20_sqrt_rn_f32_slowpath)
        /*0044*/ 	.word	0x00000000


	//----- nvinfo : EIATTR_FRAME_SIZE
	.align		4
.L_20:
        /*0048*/ 	.byte	0x04, 0x11
        /*004a*/ 	.short	(.L_22 - .L_21)
	.align		4
.L_21:
        /*004c*/ 	.word	index@($__internal_2_$__cuda_sm20_rcp_rn_f32_slowpath)
        /*0050*/ 	.word	0x00000000


	//----- nvinfo : EIATTR_FRAME_SIZE
	.align		4
.L_22:
        /*0054*/ 	.byte	0x04, 0x11
        /*0056*/ 	.short	(.L_24 - .L_23)
	.align		4
.L_23:
        /*0058*/ 	.word	index@($__internal_1_$__cuda_sm20_dsqrt_rn_f64_mediumpath_v1)
        /*005c*/ 	.word	0x00000000


	//----- nvinfo : EIATTR_FRAME_SIZE
	.align		4
.L_24:
        /*0060*/ 	.byte	0x04, 0x11
        /*0062*/ 	.short	(.L_26 - .L_25)
	.align		4
.L_25:
        /*0064*/ 	.word	index@($__internal_0_$__cuda_sm20_div_rn_f64_full)
        /*0068*/ 	.word	0x00000000


	//----- nvinfo : EIATTR_FRAME_SIZE
	.align		4
.L_26:
        /*006c*/ 	.byte	0x04, 0x11
        /*006e*/ 	.short	(.L_28 - .L_27)
	.align		4
.L_27:
        /*0070*/ 	.word	index@(_Z9ray_traceP6SphereiP6float3ii6CameraiiP17curandStateXORWOW)
        /*0074*/ 	.word	0x00000000


	//----- nvinfo : EIATTR_MIN_STACK_SIZE
	.align		4
.L_28:
        /*0078*/ 	.byte	0x04, 0x12
        /*007a*/ 	.short	(.L_30 - .L_29)
	.align		4
.L_29:
        /*007c*/ 	.word	index@(_Z9ray_traceP6SphereiP6float3ii6CameraiiP17curandStateXORWOW)
        /*0080*/ 	.word	0x00000000


	//----- nvinfo : EIATTR_MIN_STACK_SIZE
	.align		4
.L_30:
        /*0084*/ 	.byte	0x04, 0x12
        /*0086*/ 	.short	(.L_32 - .L_31)
	.align		4
.L_31:
        /*0088*/ 	.word	index@(_Z12setup_kerneliiP17curandStateXORWOWm)
        /*008c*/ 	.word	0x00000000
.L_32:


//--------------------- .nv.compat                --------------------------
	.section	.nv.compat,"",@"SHT_CUDA_COMPAT_INFO"
	.align	4
        /*0000*/ 	.byte	0x02, 0x09, 0x00, 0x00, 0x02, 0x02, 0x01, 0x00, 0x02, 0x05, 0x05, 0x00, 0x03, 0x07, 0x01, 0x01
        /*0010*/ 	.byte	0x02, 0x03, 0x00, 0x00, 0x02, 0x06, 0x01, 0x00, 0x04, 0x0b, 0x08, 0x00, 0x01, 0x00, 0x00, 0x00
        /*0020*/ 	.byte	0x00, 0x00, 0x00, 0x00


//--------------------- .nv.info._Z9ray_traceP6SphereiP6float3ii6CameraiiP17curandStateXORWOW --------------------------
	.section	.nv.info._Z9ray_traceP6SphereiP6float3ii6CameraiiP17curandStateXORWOW,"",@"SHT_CUDA_INFO"
	.sectionflags	@""
	.align	4


	//----- nvinfo : EIATTR_CUDA_API_VERSION
	.align		4
        /*0000*/ 	.byte	0x04, 0x37
        /*0002*/ 	.short	(.L_34 - .L_33)
.L_33:
        /*0004*/ 	.word	0x00000082


	//----- nvinfo : EIATTR_KPARAM_INFO
	.align		4
.L_34:
        /*0008*/ 	.byte	0x04, 0x17
        /*000a*/ 	.short	(.L_36 - .L_35)
.L_35:
        /*000c*/ 	.word	0x00000000
        /*0010*/ 	.short	0x0008
        /*0012*/ 	.short	0x0080
        /*0014*/ 	.byte	0x00, 0xf5, 0x21, 0x00


	//----- nvinfo : EIATTR_KPARAM_INFO
	.align		4
.L_36:
        /*0018*/ 	.byte	0x04, 0x17
        /*001a*/ 	.short	(.L_38 - .L_37)
.L_37:
        /*001c*/ 	.word	0x00000000
        /*0020*/ 	.short	0x0007
        /*0022*/ 	.short	0x007c
        /*0024*/ 	.byte	0x00, 0xf0, 0x11, 0x00


	//----- nvinfo : EIATTR_KPARAM_INFO
	.align		4
.L_38:
        /*0028*/ 	.byte	0x04, 0x17
        /*002a*/ 	.short	(.L_40 - .L_39)
.L_39:
        /*002c*/ 	.word	0x00000000
        /*0030*/ 	.short	0x0006
        /*0032*/ 	.short	0x0078
        /*0034*/ 	.byte	0x00, 0xf0, 0x11, 0x00


	//----- nvinfo : EIATTR_KPARAM_INFO
	.align		4
.L_40:
        /*0038*/ 	.byte	0x04, 0x17
        /*003a*/ 	.short	(.L_42 - .L_41)
.L_41:
        /*003c*/ 	.word	0x00000000
        /*0040*/ 	.short	0x0005
        /*0042*/ 	.short	0x0020
        /*0044*/ 	.byte	0x00, 0xf0, 0x61, 0x01


	//----- nvinfo : EIATTR_KPARAM_INFO
	.align		4
.L_42:
        /*0048*/ 	.byte	0x04, 0x17
        /*004a*/ 	.short	(.L_44 - .L_43)
.L_43:
        /*004c*/ 	.word	0x00000000
        /*0050*/ 	.short	0x0004
        /*0052*/ 	.short	0x001c
        /*0054*/ 	.byte	0x00, 0xf0, 0x11, 0x00


	//----- nvinfo : EIATTR_KPARAM_INFO
	.align		4
.L_44:
        /*0058*/ 	.byte	0x04, 0x17
        /*005a*/ 	.short	(.L_46 - .L_45)
.L_45:
        /*005c*/ 	.word	0x00000000
        /*0060*/ 	.short	0x0003
        /*0062*/ 	.short	0x0018
        /*0064*/ 	.byte	0x00, 0xf0, 0x11, 0x00


	//----- nvinfo : EIATTR_KPARAM_INFO
	.align		4
.L_46:
        /*0068*/ 	.byte	0x04, 0x17
        /*006a*/ 	.short	(.L_48 - .L_47)
.L_47:
        /*006c*/ 	.word	0x00000000
        /*0070*/ 	.short	0x0002
        /*0072*/ 	.short	0x0010
        /*0074*/ 	.byte	0x00, 0xf5, 0x21, 0x00


	//----- nvinfo : EIATTR_KPARAM_INFO
	.align		4
.L_48:
        /*0078*/ 	.byte	0x04, 0x17
        /*007a*/ 	.short	(.L_50 - .L_49)
.L_49:
        /*007c*/ 	.word	0x00000000
        /*0080*/ 	.short	0x0001
        /*0082*/ 	.short	0x0008
        /*0084*/ 	.byte	0x00, 0xf0, 0x11, 0x00


	//----- nvinfo : EIATTR_KPARAM_INFO
	.align		4
.L_50:
        /*0088*/ 	.byte	0x04, 0x17
        /*008a*/ 	.short	(.L_52 - .L_51)
.L_51:
        /*008c*/ 	.word	0x00000000
        /*0090*/ 	.short	0x0000
        /*0092*/ 	.short	0x0000
        /*0094*/ 	.byte	0x00, 0xf5, 0x21, 0x00


	//----- nvinfo : EIATTR_SPARSE_MMA_MASK
	.align		4
.L_52:
        /*0098*/ 	.byte	0x03, 0x50
        /*009a*/ 	.short	0x0000


	//----- nvinfo : EIATTR_MAXREG_COUNT
	.align		4
        /*009c*/ 	.byte	0x03, 0x1b
        /*009e*/ 	.short	0x00ff


	//----- nvinfo : EIATTR_MERCURY_ISA_VERSION
	.align		4
        /*00a0*/ 	.byte	0x03, 0x5f
        /*00a2*/ 	.short	0x0101


	//----- nvinfo : EIATTR_VRC_CTA_INIT_COUNT
	.align		4
        /*00a4*/ 	.byte	0x02, 0x4a
	.zero		1
	.zero		1


	//----- nvinfo : EIATTR_EXIT_INSTR_OFFSETS
	.align		4
        /*00a8*/ 	.byte	0x04, 0x1c
        /*00aa*/ 	.short	(.L_54 - .L_53)


	//   ....[0]....
.L_53:
        /*00ac*/ 	.word	0x000000c0


	//   ....[1]....
        /*00b0*/ 	.word	0x000054c0


	//----- nvinfo : EIATTR_INDIRECT_BRANCH_TARGETS
	.align		4
.L_54:
        /*00b4*/ 	.byte	0x04, 0x34
        /*00b6*/ 	.short	(.L_56 - .L_55)


	//   ....[0]....
.L_55:
        /*00b8*/ 	.word	.L_x_164@srel
        /*00bc*/ 	.short	0x0
        /*00be*/ 	.short	0x0
        /*00c0*/ 	.word	0x3
        /*00c4*/ 	.word	.L_x_165@srel
        /*00c8*/ 	.word	.L_x_166@srel
        /*00cc*/ 	.word	.L_x_167@srel


	//----- nvinfo : EIATTR_CRS_STACK_SIZE
	.align		4
.L_56:
        /*00d0*/ 	.byte	0x04, 0x1e
        /*00d2*/ 	.short	(.L_58 - .L_57)
.L_57:
        /*00d4*/ 	.word	0x00000000


	//----- nvinfo : EIATTR_CBANK_PARAM_SIZE
	.align		4
.L_58:
        /*00d8*/ 	.byte	0x03, 0x19
        /*00da*/ 	.short	0x0088


	//----- nvinfo : EIATTR_PARAM_CBANK
	.align		4
        /*00dc*/ 	.byte	0x04, 0x0a
        /*00de*/ 	.short	(.L_60 - .L_59)
	.align		4
.L_59:
        /*00e0*/ 	.word	index@(.nv.constant0._Z9ray_traceP6SphereiP6float3ii6CameraiiP17curandStateXORWOW)
        /*00e4*/ 	.short	0x0380
        /*00e6*/ 	.short	0x0088


	//----- nvinfo : EIATTR_SW_WAR
	.align		4
.L_60:
        /*00e8*/ 	.byte	0x04, 0x36
        /*00ea*/ 	.short	(.L_62 - .L_61)
.L_61:
        /*00ec*/ 	.word	0x00000008
.L_62:


//--------------------- .nv.info._Z12setup_kerneliiP17curandStateXORWOWm --------------------------
	.section	.nv.info._Z12setup_kerneliiP17curandStateXORWOWm,"",@"SHT_CUDA_INFO"
	.sectionflags	@""
	.align	4


	//----- nvinfo : EIATTR_CUDA_API_VERSION
	.align		4
        /*0000*/ 	.byte	0x04, 0x37
        /*0002*/ 	.short	(.L_64 - .L_63)
.L_63:
        /*0004*/ 	.word	0x00000082


	//----- nvinfo : EIATTR_KPARAM_INFO
	.align		4
.L_64:
        /*0008*/ 	.byte	0x04, 0x17
        /*000a*/ 	.short	(.L_66 - .L_65)
.L_65:
        /*000c*/ 	.word	0x00000000
        /*0010*/ 	.short	0x0003
        /*0012*/ 	.short	0x0010
        /*0014*/ 	.byte	0x00, 0xf0, 0x21, 0x00


	//----- nvinfo : EIATTR_KPARAM_INFO
	.align		4
.L_66:
        /*0018*/ 	.byte	0x04, 0x17
        /*001a*/ 	.short	(.L_68 - .L_67)
.L_67:
        /*001c*/ 	.word	0x00000000
        /*0020*/ 	.short	0x0002
        /*0022*/ 	.short	0x0008
        /*0024*/ 	.byte	0x00, 0xf5, 0x21, 0x00


	//----- nvinfo : EIATTR_KPARAM_INFO
	.align		4
.L_68:
        /*0028*/ 	.byte	0x04, 0x17
        /*002a*/ 	.short	(.L_70 - .L_69)
.L_69:
        /*002c*/ 	.word	0x00000000
        /*0030*/ 	.short	0x0001
        /*0032*/ 	.short	0x0004
        /*0034*/ 	.byte	0x00, 0xf0, 0x11, 0x00


	//----- nvinfo : EIATTR_KPARAM_INFO
	.align		4
.L_70:
        /*0038*/ 	.byte	0x04, 0x17
        /*003a*/ 	.short	(.L_72 - .L_71)
.L_71:
        /*003c*/ 	.word	0x00000000
        /*0040*/ 	.short	0x0000
        /*0042*/ 	.short	0x0000
        /*0044*/ 	.byte	0x00, 0xf0, 0x11, 0x00


	//----- nvinfo : EIATTR_SPARSE_MMA_MASK
	.align		4
.L_72:
        /*0048*/ 	.byte	0x03, 0x50
        /*004a*/ 	.short	0x0000


	//----- nvinfo : EIATTR_MAXREG_COUNT
	.align		4
        /*004c*/ 	.byte	0x03, 0x1b
        /*004e*/ 	.short	0x00ff


	//----- nvinfo : EIATTR_MERCURY_ISA_VERSION
	.align		4
        /*0050*/ 	.byte	0x03, 0x5f
        /*0052*/ 	.short	0x0101


	//----- nvinfo : EIATTR_VRC_CTA_INIT_COUNT
	.align		4
        /*0054*/ 	.byte	0x02, 0x4a
	.zero		1
	.zero		1


	//----- nvinfo : EIATTR_EXIT_INSTR_OFFSETS
	.align		4
        /*0058*/ 	.byte	0x04, 0x1c
        /*005a*/ 	.short	(.L_74 - .L_73)


	//   ....[0]....
.L_73:
        /*005c*/ 	.word	0x000000c0


	//   ....[1]....
        /*0060*/ 	.word	0x00000f60


	//----- nvinfo : EIATTR_CRS_STACK_SIZE
	.align		4
.L_74:
        /*0064*/ 	.byte	0x04, 0x1e
        /*0066*/ 	.short	(.L_76 - .L_75)
.L_75:
        /*0068*/ 	.word	0x00000000


	//----- nvinfo : EIATTR_CBANK_PARAM_SIZE
	.align		4
.L_76:
        /*006c*/ 	.byte	0x03, 0x19
        /*006e*/ 	.short	0x0018


	//----- nvinfo : EIATTR_PARAM_CBANK
	.align		4
        /*0070*/ 	.byte	0x04, 0x0a
        /*0072*/ 	.short	(.L_78 - .L_77)
	.align		4
.L_77:
        /*0074*/ 	.word	index@(.nv.constant0._Z12setup_kerneliiP17curandStateXORWOWm)
        /*0078*/ 	.short	0x0380
        /*007a*/ 	.short	0x0018


	//----- nvinfo : EIATTR_SW_WAR
	.align		4
.L_78:
        /*007c*/ 	.byte	0x04, 0x36
        /*007e*/ 	.short	(.L_80 - .L_79)
.L_79:
        /*0080*/ 	.word	0x00000008
.L_80:


//--------------------- .nv.callgraph             --------------------------
	.section	.nv.callgraph,"",@"SHT_CUDA_CALLGRAPH"
	.align	4
	.sectionentsize	8
	.align		4
        /*0000*/ 	.word	0x00000000
	.align		4
        /*0004*/ 	.word	0xffffffff
	.align		4
        /*0008*/ 	.word	0x00000000
	.align		4
        /*000c*/ 	.word	0xfffffffe
	.align		4
        /*0010*/ 	.word	0x00000000
	.align		4
        /*0014*/ 	.word	0xfffffffd
	.align		4
        /*0018*/ 	.word	0x00000000
	.align		4
        /*001c*/ 	.word	0xfffffffc


//--------------------- .nv.constant4             --------------------------
	.section	.nv.constant4,"a",@progbits
	.align	8
	.align		8
.nv.constant4:
        /*0000*/ 	.dword	precalc_xorwow_matrix
	.align		8
        /*0008*/ 	.dword	precalc_xorwow_offset_matrix
	.align		8
        /*0010*/ 	.dword	mrg32k3aM1
	.align		8
        /*0018*/ 	.dword	mrg32k3aM2
	.align		8
        /*0020*/ 	.dword	mrg32k3aM1SubSeq
	.align		8
        /*0028*/ 	.dword	mrg32k3aM2SubSeq
	.align		8
        /*0030*/ 	.dword	mrg32k3aM1Seq
	.align		8
        /*0038*/ 	.dword	mrg32k3aM2Seq


//--------------------- .nv.constant3             --------------------------
	.section	.nv.constant3,"a",@progbits
	.align	8
.nv.constant3:
	.type		__cr_lgamma_table,@object
	.size		__cr_lgamma_table,(.L_8 - __cr_lgamma_table)
__cr_lgamma_table:
        /*0000*/ 	.byte	0x00, 0x00, 0x00, 0x00, 0x00, 0x00, 0x00, 0x00, 0x00, 0x00, 0x00, 0x00, 0x00, 0x00, 0x00, 0x00
        /*0010*/ 	.byte	0xef, 0x39, 0xfa, 0xfe, 0x42, 0x2e, 0xe6, 0x3f, 0x02, 0x20, 0x2a, 0xfa, 0x0b, 0xab, 0xfc, 0x3f
        /*0020*/ 	.byte	0xf9, 0x2c, 0x92, 0x7c, 0xa7, 0x6c, 0x09, 0x40, 0xc9, 0x79, 0x44, 0x3c, 0x64, 0x26, 0x13, 0x40
        /*0030*/ 	.byte	0xca, 0x01, 0xcf, 0x3a, 0x27, 0x51, 0x1a, 0x40, 0x30, 0xcc, 0x2d, 0xf3, 0xe1, 0x0c, 0x21, 0x40
        /*0040*/ 	.byte	0x0d, 0xb7, 0xfc, 0x82, 0x8e, 0x35, 0x25, 0x40
.L_8:


//--------------------- .nv.constant2._Z9ray_traceP6SphereiP6float3ii6CameraiiP17curandStateXORWOW --------------------------
	.section	.nv.constant2._Z9ray_traceP6SphereiP6float3ii6CameraiiP17curandStateXORWOW,"a",@progbits
	.sectionflags	@""
	.align	4
.nv.constant2._Z9ray_traceP6SphereiP6float3ii6CameraiiP17curandStateXORWOW:
        /*0000*/ 	.byte	0x80, 0x33, 0x00, 0x00, 0x10, 0x3d, 0x00, 0x00, 0xa0, 0x2a, 0x00, 0x00


//--------------------- .text._Z9ray_traceP6SphereiP6float3ii6CameraiiP17curandStateXORWOW --------------------------
	.section	.text._Z9ray_traceP6SphereiP6float3ii6CameraiiP17curandStateXORWOW,"ax",@progbits
	.align	128
        .global         _Z9ray_traceP6SphereiP6float3ii6CameraiiP17curandStateXORWOW
        .type           _Z9ray_traceP6SphereiP6float3ii6CameraiiP17curandStateXORWOW,@function
        .size           _Z9ray_traceP6SphereiP6float3ii6CameraiiP17curandStateXORWOW,(.L_x_173 - _Z9ray_traceP6SphereiP6float3ii6CameraiiP17curandStateXORWOW)
        .other          _Z9ray_traceP6SphereiP6float3ii6CameraiiP17curandStateXORWOW,@"STO_CUDA_ENTRY STV_DEFAULT"
_Z9ray_traceP6SphereiP6float3ii6CameraiiP17curandStateXORWOW:
.text._Z9ray_traceP6SphereiP6float3ii6CameraiiP17curandStateXORWOW:
[----:B------:R-:W-:Y:S01]  /*0000*/  LDC R1, c[0x0][0x37c] ;  /* 0x0000df00ff017b82 */ /* 0x000fe20000000800 */
[----:B------:R-:W0:Y:S07]  /*0010*/  S2R R5, SR_TID.Y ;  /* 0x0000000000057919 */ /* 0x000e2e0000002200 */
[----:B------:R-:W1:Y:S01]  /*0020*/  LDC R3, c[0x0][0x360] ;  /* 0x0000d800ff037b82 */ /* 0x000e620000000800 */
[----:B------:R-:W2:Y:S01]  /*0030*/  LDCU.64 UR6, c[0x0][0x398] ;  /* 0x00007300ff0677ac */ /* 0x000ea20008000a00 */
[----:B------:R-:W1:Y:S06]  /*0040*/  S2R R14, SR_TID.X ;  /* 0x00000000000e7919 */ /* 0x000e6c0000002100 */
[----:B------:R-:W0:Y:S08]  /*0050*/  S2UR UR5, SR_CTAID.Y ;  /* 0x00000000000579c3 */ /* 0x000e300000002600 */
[----:B------:R-:W0:Y:S08]  /*0060*/  LDC R0, c[0x0][0x364] ;  /* 0x0000d900ff007b82 */ /* 0x000e300000000800 */
[----:B------:R-:W1:Y:S01]  /*0070*/  S2UR UR4, SR_CTAID.X ;  /* 0x00000000000479c3 */ /* 0x000e620000002500 */
[----:B0-----:R-:W-:-:S05]  /*0080*/  IMAD R5, R0, UR5, R5 ;  /* 0x0000000500057c24 */ /* 0x001fca000f8e0205 */
[----:B--2---:R-:W-:Y:S01]  /*0090*/  ISETP.GE.AND P0, PT, R5, UR7, PT ;  /* 0x0000000705007c0c */ /* 0x004fe2000bf06270 */
[----:B-1----:R-:W-:-:S05]  /*00a0*/  IMAD R14, R3, UR4, R14 ;  /* 0x00000004030e7c24 */ /* 0x002fca000f8e020e */
[----:B------:R-:W-:-:S13]  /*00b0*/  ISETP.GE.OR P0, PT, R14, UR6, P0 ;  /* 0x000000060e007c0c */ /* 0x000fda0008706670 */
[----:B------:R-:W-:Y:S05]  /*00c0*/  @P0 EXIT ;  /* 0x000000000000094d */ /* 0x000fea0003800000 */
[----:B------:R-:W0:Y:S01]  /*00d0*/  LDC.64 R2, c[0x0][0x400] ;  /* 0x00010000ff027b82 */ /* 0x000e220000000a00 */
[----:B------:R-:W1:Y:S01]  /*00e0*/  LDCU.64 UR8, c[0x0][0x358] ;  /* 0x00006b00ff0877ac */ /* 0x000e620008000a00 */
[----:B------:R-:W-:Y:S01]  /*00f0*/  IMAD R14, R5, UR6, R14 ;  /* 0x00000006050e7c24 */ /* 0x000fe2000f8e020e */
[----:B------:R-:W2:Y:S03]  /*0100*/  LDCU UR4, c[0x0][0x3f8] ;  /* 0x00007f00ff0477ac */ /* 0x000ea60008000800 */
[----:B0-----:R-:W-:-:S05]  /*0110*/  IMAD.WIDE R2, R14, 0x30, R2 ;  /* 0x000000300e027825 */ /* 0x001fca00078e0202 */
[----:B-1----:R-:W3:Y:S04]  /*0120*/  LDG.E.64 R28, desc[UR8][R2.64+0x8] ;  /* 0x00000808021c7981 */ /* 0x002ee8000c1e1b00 */
[----:B------:R-:W4:Y:S04]  /*0130*/  LDG.E.64 R26, desc[UR8][R2.64+0x10] ;  /* 0x00001008021a7981 */ /* 0x000f28000c1e1b00 */
[----:B------:R0:W5:Y:S04]  /*0140*/  LDG.E R12, desc[UR8][R2.64+0x20] ;  /* 0x00002008020c7981 */ /* 0x000168000c1e1900 */
[----:B------:R0:W5:Y:S04]  /*0150*/  LDG.E.64 R36, desc[UR8][R2.64+0x28] ;  /* 0x0000280802247981 */ /* 0x000168000c1e1b00 */
[----:B------:R0:W5:Y:S04]  /*0160*/  LDG.E.64 R34, desc[UR8][R2.64] ;  /* 0x0000000802227981 */ /* 0x000168000c1e1b00 */
[----:B------:R0:W5:Y:S01]  /*0170*/  LDG.E.64 R32, desc[UR8][R2.64+0x18] ;  /* 0x0000180802207981 */ /* 0x000162000c1e1b00 */
[----:B------:R-:W-:Y:S01]  /*0180*/  LOP3.LUT R5, RZ, R5, RZ, 0x33, !PT ;  /* 0x00000005ff057212 */ /* 0x000fe200078e33ff */
[----:B------:R-:W-:-:S02]  /*0190*/  HFMA2 R13, -RZ, RZ, 0, 0 ;  /* 0x00000000ff0d7431 */ /* 0x000fc400000001ff */
[----:B------:R-:W-:Y:S01]  /*01a0*/  IMAD.MOV.U32 R15, RZ, RZ, RZ ;  /* 0x000000ffff0f7224 */ /* 0x000fe200078e00ff */
[----:B--2---:R-:W-:Y:S01]  /*01b0*/  IADD3 R5, PT, PT, R5, UR4, RZ ;  /* 0x0000000405057c10 */ /* 0x004fe2000fffe0ff */
[----:B------:R-:W-:Y:S01]  /*01c0*/  IMAD.MOV.U32 R11, RZ, RZ, RZ ;  /* 0x000000ffff0b7224 */ /* 0x000fe200078e00ff */
[----:B------:R-:W-:Y:S02]  /*01d0*/  UMOV UR4, URZ ;  /* 0x000000ff00047c82 */ /* 0x000fe40008000000 */
[----:B------:R-:W-:Y:S02]  /*01e0*/  I2FP.F32.S32 R10, R5 ;  /* 0x00000005000a7245 */ /* 0x000fe40000201400 */
[----:B---3--:R-:W-:Y:S01]  /*01f0*/  MOV R31, R29 ;  /* 0x0000001d001f7202 */ /* 0x008fe20000000f00 */
[----:B0---4-:R-:W-:-:S07]  /*0200*/  IMAD.MOV.U32 R29, RZ, RZ, R27 ;  /* 0x000000ffff1d7224 */ /* 0x011fce00078e001b */
.L_x_118:
[----:B-----5:R-:W-:Y:S01]  /*0210*/  SHF.R.U32.HI R0, RZ, 0x2, R35 ;  /* 0x00000002ff007819 */ /* 0x020fe20000011623 */
[----:B------:R-:W0:Y:S01]  /*0220*/  S2UR UR5, SR_CTAID.X ;  /* 0x00000000000579c3 */ /* 0x000e220000002500 */
[----:B------:R-:W-:Y:S01]  /*0230*/  SHF.L.U32 R2, R29, 0x4, RZ ;  /* 0x000000041d027819 */ /* 0x000fe200000006ff */
[----:B------:R-:W-:Y:S01]  /*0240*/  UMOV UR6, 0xf39085f4 ;  /* 0xf39085f400067882 */ /* 0x000fe20000000000 */
[----:B------:R-:W-:Y:S01]  /*0250*/  LOP3.LUT R0, R0, R35, RZ, 0x3c, !PT ;  /* 0x0000002300007212 */ /* 0x000fe200078e3cff */
[----:B------:R-:W-:Y:S01]  /*0260*/  UMOV UR7, 0x3ffffffe ;  /* 0x3ffffffe00077882 */ /* 0x000fe20000000000 */
[----:B------:R-:W-:Y:S01]  /*0270*/  SHF.R.U32.HI R5, RZ, 0x2, R28 ;  /* 0x00000002ff057819 */ /* 0x000fe2000001161c */
[----:B------:R-:W-:Y:S01]  /*0280*/  IMAD.MOV.U32 R44, RZ, RZ, R9 ;  /* 0x000000ffff2c7224 */ /* 0x000fe200078e0009 */
[----:B------:R-:W-:Y:S01]  /*0290*/  BSSY.RECONVERGENT B0, `(.L_x_0) ;  /* 0x0000047000007945 */ /* 0x000fe20003800200 */
[----:B------:R-:W-:Y:S01]  /*02a0*/  IMAD.SHL.U32 R3, R0, 0x2, RZ ;  /* 0x0000000200037824 */ /* 0x000fe200078e00ff */
[----:B------:R-:W-:Y:S01]  /*02b0*/  LOP3.LUT R5, R5, R28, RZ, 0x3c, !PT ;  /* 0x0000001c05057212 */ /* 0x000fe200078e3cff */
[----:B------:R-:W0:Y:S01]  /*02c0*/  LDC R27, c[0x0][0x360] ;  /* 0x0000d800ff1b7b82 */ /* 0x000e220000000800 */
[----:B------:R-:W0:Y:S01]  /*02d0*/  S2R R28, SR_TID.X ;  /* 0x00000000001c7919 */ /* 0x000e220000002100 */
[----:B------:R-:W-:Y:S01]  /*02e0*/  MOV R43, R8 ;  /* 0x00000008002b7202 */ /* 0x000fe20000000f00 */
[----:B------:R-:W-:Y:S01]  /*02f0*/  IMAD.MOV.U32 R42, RZ, RZ, R7 ;  /* 0x000000ffff2a7224 */ /* 0x000fe200078e0007 */
[----:B------:R-:W-:-:S02]  /*0300*/  LOP3.LUT R3, R29, R2, R3, 0x96, !PT ;  /* 0x000000021d037212 */ /* 0x000fc400078e9603 */
[----:B------:R-:W-:Y:S02]  /*0310*/  SHF.L.U32 R2, R5, 0x1, RZ ;  /* 0x0000000105027819 */ /* 0x000fe400000006ff */
[----:B------:R-:W-:-:S05]  /*0320*/  LOP3.LUT R38, R3, R0, RZ, 0x3c, !PT ;  /* 0x0000000003267212 */ /* 0x000fca00078e3cff */
[----:B------:R-:W-:-:S05]  /*0330*/  IMAD.SHL.U32 R0, R38, 0x10, RZ ;  /* 0x0000001026007824 */ /* 0x000fca00078e00ff */
[----:B------:R-:W-:Y:S02]  /*0340*/  LOP3.LUT R5, R5, R2, R0, 0x96, !PT ;  /* 0x0000000205057212 */ /* 0x000fe400078e9600 */
[C---:B------:R-:W-:Y:S01]  /*0350*/  IADD3 R2, PT, PT, R34.reuse, 0x587c5, R38 ;  /* 0x000587c522027810 */ /* 0x040fe20007ffe026 */
[----:B------:R-:W-:Y:S01]  /*0360*/  VIADD R34, R34, 0xb0f8a ;  /* 0x000b0f8a22227836 */ /* 0x000fe20000000000 */
[----:B------:R-:W-:Y:S02]  /*0370*/  LOP3.LUT R39, R5, R38, RZ, 0x3c, !PT ;  /* 0x0000002605277212 */ /* 0x000fe400078e3cff */
[----:B------:R-:W-:Y:S02]  /*0380*/  I2FP.F32.U32 R3, R2 ;  /* 0x0000000200037245 */ /* 0x000fe40000201000 */
[----:B------:R-:W-:Y:S02]  /*0390*/  IADD3 R2, PT, PT, R39, R34, RZ ;  /* 0x0000002227027210 */ /* 0x000fe40007ffe0ff */
[----:B------:R-:W-:-:S02]  /*03a0*/  MOV R0, 0x2f800000 ;  /* 0x2f80000000007802 */ /* 0x000fc40000000f00 */
[----:B------:R-:W-:-:S03]  /*03b0*/  I2FP.F32.U32 R5, R2 ;  /* 0x0000000200057245 */ /* 0x000fc60000201000 */
[-C--:B------:R-:W-:Y:S02]  /*03c0*/  FFMA R3, R3, R0.reuse, 1.1641532182693481445e-10 ;  /* 0x2f00000003037423 */ /* 0x080fe40000000000 */
[----:B------:R-:W-:-:S04]  /*03d0*/  FFMA R6, R5, R0, 1.1641532182693481445e-10 ;  /* 0x2f00000005067423 */ /* 0x000fc80000000000 */
[----:B------:R-:W1:Y:S08]  /*03e0*/  F2F.F64.F32 R2, R3 ;  /* 0x0000000300027310 */ /* 0x000e700000201800 */
[----:B------:R-:W2:Y:S01]  /*03f0*/  F2F.F64.F32 R40, R6 ;  /* 0x0000000600287310 */ /* 0x000ea20000201800 */
[----:B-1----:R-:W-:Y:S01]  /*0400*/  DMUL R4, R2, UR6 ;  /* 0x0000000602047c28 */ /* 0x002fe20008000000 */
[----:B0-----:R-:W-:-:S05]  /*0410*/  IMAD R2, R27, UR5, R28 ;  /* 0x000000051b027c24 */ /* 0x001fca000f8e021c */
[----:B------:R-:W-:Y:S01]  /*0420*/  I2FP.F32.S32 R2, R2 ;  /* 0x0000000200027245 */ /* 0x000fe20000201400 */
[----:B--2---:R-:W-:-:S03]  /*0430*/  DMUL R40, R40, UR6 ;  /* 0x0000000628287c28 */ /* 0x004fc60008000000 */
[----:B------:R-:W0:Y:S08]  /*0440*/  F2F.F32.F64 R4, R4 ;  /* 0x0000000400047310 */ /* 0x000e300000301000 */
[----:B------:R-:W1:Y:S01]  /*0450*/  F2F.F32.F64 R40, R40 ;  /* 0x0000002800287310 */ /* 0x000e620000301000 */
[----:B0-----:R-:W-:-:S04]  /*0460*/  FADD R3, RZ, R4 ;  /* 0x00000004ff037221 */ /* 0x001fc80000000000 */
[----:B------:R-:W-:Y:S01]  /*0470*/  FADD R3, R3, R2 ;  /* 0x0000000203037221 */ /* 0x000fe20000000000 */
[----:B-1----:R-:W-:-:S04]  /*0480*/  FADD R9, RZ, R40 ;  /* 0x00000028ff097221 */ /* 0x002fc80000000000 */
[----:B------:R-:W-:-:S07]  /*0490*/  FADD R5, R10, R9 ;  /* 0x000000090a057221 */ /* 0x000fce0000000000 */
.L_x_1:
[----:B------:R-:W-:Y:S01]  /*04a0*/  SHF.R.U32.HI R2, RZ, 0x2, R31 ;  /* 0x00000002ff027819 */ /* 0x000fe2000001161f */
[----:B------:R-:W-:Y:S01]  /*04b0*/  UMOV UR6, 0x79c842fa ;  /* 0x79c842fa00067882 */ /* 0x000fe20000000000 */
[----:B------:R-:W-:Y:S01]  /*04c0*/  SHF.L.U32 R4, R39, 0x4, RZ ;  /* 0x0000000427047819 */ /* 0x000fe200000006ff */
[----:B------:R-:W-:Y:S01]  /*04d0*/  UMOV UR7, 0x4007ffff ;  /* 0x4007ffff00077882 */ /* 0x000fe20000000000 */
[----:B------:R-:W-:Y:S02]  /*04e0*/  LOP3.LUT R2, R2, R31, RZ, 0x3c, !PT ;  /* 0x0000001f02027212 */ /* 0x000fe400078e3cff */
[----:B------:R-:W-:Y:S02]  /*04f0*/  SHF.R.U32.HI R9, RZ, 0x2, R26 ;  /* 0x00000002ff097819 */ /* 0x000fe4000001161a */
[----:B------:R-:W-:Y:S01]  /*0500*/  MOV R28, R38 ;  /* 0x00000026001c7202 */ /* 0x000fe20000000f00 */
[----:B------:R-:W-:Y:S01]  /*0510*/  IMAD.SHL.U32 R6, R2, 0x2, RZ ;  /* 0x0000000202067824 */ /* 0x000fe200078e00ff */
[----:B------:R-:W-:-:S04]  /*0520*/  LOP3.LUT R9, R9, R26, RZ, 0x3c, !PT ;  /* 0x0000001a09097212 */ /* 0x000fc800078e3cff */
[----:B------:R-:W-:Y:S01]  /*0530*/  LOP3.LUT R7, R39, R4, R6, 0x96, !PT ;  /* 0x0000000427077212 */ /* 0x000fe200078e9606 */
[----:B------:R-:W-:-:S03]  /*0540*/  IMAD.SHL.U32 R4, R9, 0x2, RZ ;  /* 0x0000000209047824 */ /* 0x000fc600078e00ff */
[----:B------:R-:W-:-:S04]  /*0550*/  LOP3.LUT R38, R7, R2, RZ, 0x3c, !PT ;  /* 0x0000000207267212 */ /* 0x000fc800078e3cff */
[----:B------:R-:W-:-:S04]  /*0560*/  SHF.L.U32 R2, R38, 0x4, RZ ;  /* 0x0000000426027819 */ /* 0x000fc800000006ff */
[----:B------:R-:W-:Y:S02]  /*0570*/  LOP3.LUT R9, R9, R4, R2, 0x96, !PT ;  /* 0x0000000409097212 */ /* 0x000fe400078e9602 */
[C---:B------:R-:W-:Y:S01]  /*0580*/  IADD3 R2, PT, PT, R34.reuse, 0x587c5, R38 ;  /* 0x000587c522027810 */ /* 0x040fe20007ffe026 */
[----:B------:R-:W-:Y:S01]  /*0590*/  VIADD R34, R34, 0xb0f8a ;  /* 0x000b0f8a22227836 */ /* 0x000fe20000000000 */
[----:B------:R-:W-:-:S04]  /*05a0*/  LOP3.LUT R27, R9, R38, RZ, 0x3c, !PT ;  /* 0x00000026091b7212 */ /* 0x000fc800078e3cff */
[----:B------:R-:W-:-:S04]  /*05b0*/  IADD3 R4, PT, PT, R34, R27, RZ ;  /* 0x0000001b22047210 */ /* 0x000fc80007ffe0ff */
[----:B------:R-:W-:-:S05]  /*05c0*/  I2FP.F32.U32 R7, R4 ;  /* 0x0000000400077245 */ /* 0x000fca0000201000 */
[----:B------:R-:W-:Y:S01]  /*05d0*/  FFMA R30, R7, R0, 1.1641532182693481445e-10 ;  /* 0x2f000000071e7423 */ /* 0x000fe20000000000 */
[----:B------:R-:W-:-:S03]  /*05e0*/  I2FP.F32.U32 R7, R2 ;  /* 0x0000000200077245 */ /* 0x000fc60000201000 */
[----:B------:R-:W0:Y:S02]  /*05f0*/  F2F.F64.F32 R8, R30 ;  /* 0x0000001e00087310 */ /* 0x000e240000201800 */
[----:B------:R-:W-:-:S06]  /*0600*/  FFMA R26, R7, R0, 1.1641532182693481445e-10 ;  /* 0x2f000000071a7423 */ /* 0x000fcc0000000000 */
[----:B------:R1:W2:Y:S01]  /*0610*/  F2F.F64.F32 R6, R26 ;  /* 0x0000001a00067310 */ /* 0x0002a20000201800 */
[----:B0-----:R-:W-:Y:S01]  /*0620*/  DMUL R8, R8, UR6 ;  /* 0x0000000608087c28 */ /* 0x001fe20008000000 */
[----:B-1----:R-:W-:-:S06]  /*0630*/  IMAD.MOV.U32 R26, RZ, RZ, R28 ;  /* 0x000000ffff1a7224 */ /* 0x002fcc00078e001c */
[----:B------:R-:W0:Y:S01]  /*0640*/  F2F.F32.F64 R2, R8 ;  /* 0x0000000800027310 */ /* 0x000e220000301000 */
[----:B--2---:R-:W-:-:S07]  /*0650*/  DMUL R6, R6, UR6 ;  /* 0x0000000606067c28 */ /* 0x004fce0008000000 */
[----:B------:R-:W1:Y:S01]  /*0660*/  F2F.F32.F64 R4, R6 ;  /* 0x0000000600047310 */ /* 0x000e620000301000 */
[----:B0-----:R-:W-:-:S04]  /*0670*/  FADD R2, R2, -1 ;  /* 0xbf80000002027421 */ /* 0x001fc80000000000 */
[----:B------:R-:W-:Y:S01]  /*0680*/  FMUL R31, R2, R2 ;  /* 0x00000002021f7220 */ /* 0x000fe20000400000 */
[----:B-1----:R-:W-:-:S04]  /*0690*/  FADD R4, R4, -1 ;  /* 0xbf80000004047421 */ /* 0x002fc80000000000 */
[----:B------:R-:W-:-:S05]  /*06a0*/  FFMA R31, R4, R4, R31 ;  /* 0x00000004041f7223 */ /* 0x000fca000000001f */
[----:B------:R-:W-:Y:S01]  /*06b0*/  FSETP.GE.AND P0, PT, R31, 1, PT ;  /* 0x3f8000001f00780b */ /* 0x000fe20003f06000 */
[----:B------:R-:W-:Y:S01]  /*06c0*/  IMAD.MOV.U32 R31, RZ, RZ, R29 ;  /* 0x000000ffff1f7224 */ /* 0x000fe200078e001d */
[----:B------:R-:W-:Y:S02]  /*06d0*/  MOV R29, R39 ;  /* 0x00000027001d7202 */ /* 0x000fe40000000f00 */
[----:B------:R-:W-:-:S09]  /*06e0*/  MOV R39, R27 ;  /* 0x0000001b00277202 */ /* 0x000fd20000000f00 */
[----:B------:R-:W-:Y:S05]  /*06f0*/  @P0 BRA `(.L_x_1) ;  /* 0xfffffffc00680947 */ /* 0x000fea000383ffff */
[----:B------:R-:W-:Y:S05]  /*0700*/  BSYNC.RECONVERGENT B0 ;  /* 0x0000000000007941 */ /* 0x000fea0003800200 */
.L_x_0:
[----:B------:R-:W0:Y:S01]  /*0710*/  LDCU UR5, c[0x0][0x3fc] ;  /* 0x00007f80ff0577ac */ /* 0x000e220008000800 */
[----:B------:R-:W-:Y:S01]  /*0720*/  BSSY.RECONVERGENT B2, `(.L_x_2) ;  /* 0x000000f000027945 */ /* 0x000fe20003800200 */
[----:B------:R-:W-:Y:S01]  /*0730*/  IMAD.MOV.U32 R35, RZ, RZ, R31 ;  /* 0x000000ffff237224 */ /* 0x000fe200078e001f */
[----:B0-----:R-:W-:-:S06]  /*0740*/  UIADD3 UR5, UPT, UPT, UR5, -0x1, URZ ;  /* 0xffffffff05057890 */ /* 0x001fcc000fffe0ff */
[----:B------:R-:W-:-:S04]  /*0750*/  I2FP.F32.S32 R0, UR5 ;  /* 0x0000000500007c45 */ /* 0x000fc80008201400 */
[----:B------:R-:W0:Y:S08]  /*0760*/  MUFU.RCP R7, R0 ;  /* 0x0000000000077308 */ /* 0x000e300000001000 */
[----:B------:R-:W1:Y:S01]  /*0770*/  FCHK P0, R3, R0 ;  /* 0x0000000003007302 */ /* 0x000e620000000000 */
[----:B0-----:R-:W-:-:S04]  /*0780*/  FFMA R6, -R0, R7, 1 ;  /* 0x3f80000000067423 */ /* 0x001fc80000000107 */
[----:B------:R-:W-:-:S04]  /*0790*/  FFMA R6, R7, R6, R7 ;  /* 0x0000000607067223 */ /* 0x000fc80000000007 */
[----:B------:R-:W-:-:S04]  /*07a0*/  FFMA R7, R3, R6, RZ ;  /* 0x0000000603077223 */ /* 0x000fc800000000ff */
[----:B------:R-:W-:-:S04]  /*07b0*/  FFMA R8, -R0, R7, R3 ;  /* 0x0000000700087223 */ /* 0x000fc80000000103 */
[----:B------:R-:W-:Y:S01]  /*07c0*/  FFMA R6, R6, R8, R7 ;  /* 0x0000000806067223 */ /* 0x000fe20000000007 */
[----:B-1----:R-:W-:Y:S06]  /*07d0*/  @!P0 BRA `(.L_x_3) ;  /* 0x00000000000c8947 */ /* 0x002fec0003800000 */
[----:B------:R-:W-:-:S07]  /*07e0*/  MOV R46, 0x800 ;  /* 0x00000800002e7802 */ /* 0x000fce0000000f00 */
[----:B------:R-:W-:Y:S05]  /*07f0*/  CALL.REL.NOINC `($__internal_4_$__cuda_sm3x_div_rn_noftz_f32_slowpath) ;  /* 0x0000005800807944 */ /* 0x000fea0003c00000 */
[----:B------:R-:W-:-:S07]  /*0800*/  MOV R6, R0 ;  /* 0x0000000000067202 */ /* 0x000fce0000000f00 */
.L_x_3:
[----:B------:R-:W-:Y:S05]  /*0810*/  BSYNC.RECONVERGENT B2 ;  /* 0x0000000000027941 */ /* 0x000fea0003800200 */
.L_x_2:
[----:B------:R-:W0:Y:S01]  /*0820*/  LDCU UR5, c[0x0][0x3f8] ;  /* 0x00007f00ff0577ac */ /* 0x000e220008000800 */
[----:B------:R-:W-:Y:S01]  /*0830*/  BSSY.RECONVERGENT B2, `(.L_x_4) ;  /* 0x000000f000027945 */ /* 0x000fe20003800200 */
        /* <DEDUP_REMOVED lines=10> */
[----:B------:R-:W-:Y:S01]  /*08e0*/  IMAD.MOV.U32 R3, RZ, RZ, R5 ;  /* 0x000000ffff037224 */ /* 0x000fe200078e0005 */
[----:B------:R-:W-:-:S07]  /*08f0*/  MOV R46, 0x910 ;  /* 0x00000910002e7802 */ /* 0x000fce0000000f00 */
[----:B------:R-:W-:Y:S05]  /*0900*/  CALL.REL.NOINC `($__internal_4_$__cuda_sm3x_div_rn_noftz_f32_slowpath) ;  /* 0x00000058003c7944 */ /* 0x000fea0003c00000 */
[----:B------:R-:W-:-:S07]  /*0910*/  MOV R3, R0 ;  /* 0x0000000000037202 */ /* 0x000fce0000000f00 */
.L_x_5:
[----:B------:R-:W-:Y:S05]  /*0920*/  BSYNC.RECONVERGENT B2 ;  /* 0x0000000000027941 */ /* 0x000fea0003800200 */
.L_x_4:
[----:B------:R-:W0:Y:S01]  /*0930*/  LDC.64 R30, c[0x0][0x3c8] ;  /* 0x0000f200ff1e7b82 */ /* 0x000e220000000a00 */
[----:B------:R-:W0:Y:S01]  /*0940*/  LDCU.128 UR20, c[0x0][0x3b0] ;  /* 0x00007600ff1477ac */ /* 0x000e220008000c00 */
[----:B------:R-:W-:Y:S01]  /*0950*/  BSSY.RECONVERGENT B2, `(.L_x_6) ;  /* 0x0000475000027945 */ /* 0x000fe20003800200 */
[----:B------:R-:W1:Y:S05]  /*0960*/  LDCU.128 UR16, c[0x0][0x3a0] ;  /* 0x00007400ff1077ac */ /* 0x000e6a0008000c00 */
[----:B------:R-:W1:Y:S01]  /*0970*/  LDC.64 R40, c[0x0][0x3c0] ;  /* 0x0000f000ff287b82 */ /* 0x000e620000000a00 */
[----:B------:R-:W2:Y:S01]  /*0980*/  LDCU.128 UR12, c[0x0][0x3d0] ;  /* 0x00007a00ff0c77ac */ /* 0x000ea20008000c00 */
[----:B------:R-:W3:Y:S06]  /*0990*/  LDCU.64 UR6, c[0x0][0x3e0] ;  /* 0x00007c00ff0677ac */ /* 0x000eec0008000a00 */
[----:B------:R-:W4:Y:S01]  /*09a0*/  LDC.64 R8, c[0x0][0x400] ;  /* 0x00010000ff087b82 */ /* 0x000f220000000a00 */
[----:B------:R-:W5:Y:S01]  /*09b0*/  LDCU UR5, c[0x0][0x3e8] ;  /* 0x00007d00ff0577ac */ /* 0x000f620008000800 */
[----:B0-----:R-:W-:Y:S01]  /*09c0*/  FFMA R0, R6, UR21, R31 ;  /* 0x0000001506007c23 */ /* 0x001fe2000800001f */
[----:B------:R-:W-:-:S02]  /*09d0*/  IMAD.MOV.U32 R31, RZ, RZ, R29 ;  /* 0x000000ffff1f7224 */ /* 0x000fc400078e001d */
[----:B--2---:R-:W-:Y:S01]  /*09e0*/  FMUL R4, R4, UR12 ;  /* 0x0000000c04047c20 */ /* 0x004fe20008400000 */
[C---:B-1----:R-:W-:Y:S01]  /*09f0*/  FFMA R26, R6.reuse, UR19, R41 ;  /* 0x00000013061a7c23 */ /* 0x042fe20008000029 */
[C---:B------:R-:W-:Y:S01]  /*0a00*/  FFMA R27, R3.reuse, R40, R0 ;  /* 0x00000028031b7223 */ /* 0x040fe20000000000 */
[----:B------:R-:W-:Y:S01]  /*0a10*/  FFMA R6, R6, UR20, R30 ;  /* 0x0000001406067c23 */ /* 0x000fe2000800001e */
[----:B------:R-:W-:Y:S01]  /*0a20*/  FMUL R0, R2, UR12 ;  /* 0x0000000c02007c20 */ /* 0x000fe20008400000 */
[----:B------:R-:W-:Y:S01]  /*0a30*/  FFMA R26, R3, UR22, R26 ;  /* 0x00000016031a7c23 */ /* 0x000fe2000800001a */
[----:B------:R-:W-:Y:S01]  /*0a40*/  FADD R27, R27, -UR18 ;  /* 0x800000121b1b7e21 */ /* 0x000fe20008000000 */
[----:B------:R-:W-:Y:S01]  /*0a50*/  FFMA R6, R3, UR23, R6 ;  /* 0x0000001703067c23 */ /* 0x000fe20008000006 */
[----:B---3--:R-:W-:Y:S01]  /*0a60*/  FMUL R5, R0, UR6 ;  /* 0x0000000600057c20 */ /* 0x008fe20008400000 */
[----:B----4-:R-:W-:-:S04]  /*0a70*/  IMAD.WIDE R2, R14, 0x30, R8 ;  /* 0x000000300e027825 */ /* 0x010fc800078e0208 */
[C---:B------:R-:W-:Y:S01]  /*0a80*/  FMUL R7, R0.reuse, UR7 ;  /* 0x0000000700077c20 */ /* 0x040fe20008400000 */
[----:B-----5:R-:W-:Y:S01]  /*0a90*/  FMUL R9, R0, UR5 ;  /* 0x0000000500097c20 */ /* 0x020fe20008400000 */
[----:B------:R-:W-:Y:S01]  /*0aa0*/  FFMA R5, R4, UR13, R5 ;  /* 0x0000000d04057c23 */ /* 0x000fe20008000005 */
[----:B------:R-:W-:Y:S01]  /*0ab0*/  FADD R26, R26, -UR16 ;  /* 0x800000101a1a7e21 */ /* 0x000fe20008000000 */
[C---:B------:R-:W-:Y:S01]  /*0ac0*/  FFMA R41, R4.reuse, UR14, R7 ;  /* 0x0000000e04297c23 */ /* 0x040fe20008000007 */
[----:B------:R-:W-:Y:S01]  /*0ad0*/  FFMA R4, R4, UR15, R9 ;  /* 0x0000000f04047c23 */ /* 0x000fe20008000009 */
[----:B------:R-:W-:Y:S01]  /*0ae0*/  FADD R6, R6, -UR17 ;  /* 0x8000001106067e21 */ /* 0x000fe20008000000 */
[C---:B------:R-:W-:Y:S01]  /*0af0*/  FADD R9, R5.reuse, UR16 ;  /* 0x0000001005097e21 */ /* 0x040fe20008000000 */
[----:B------:R-:W-:Y:S01]  /*0b00*/  FADD R40, -R5, R26 ;  /* 0x0000001a05287221 */ /* 0x000fe20000000100 */
[C---:B------:R-:W-:Y:S01]  /*0b10*/  FADD R8, R41.reuse, UR17 ;  /* 0x0000001129087e21 */ /* 0x040fe20008000000 */
[----:B------:R-:W-:Y:S01]  /*0b20*/  HFMA2 R5, -RZ, RZ, 0, 0 ;  /* 0x00000000ff057431 */ /* 0x000fe200000001ff */
[----:B------:R0:W-:Y:S01]  /*0b30*/  STG.E.64 desc[UR8][R2.64+0x8], R28 ;  /* 0x0000081c02007986 */ /* 0x0001e2000c101b08 */
[C---:B------:R-:W-:Y:S01]  /*0b40*/  FADD R7, R4.reuse, UR18 ;  /* 0x0000001204077e21 */ /* 0x040fe20008000000 */
[----:B------:R-:W-:Y:S01]  /*0b50*/  FADD R41, -R41, R6 ;  /* 0x0000000629297221 */ /* 0x000fe20000000100 */
[----:B------:R-:W-:Y:S01]  /*0b60*/  FADD R30, -R4, R27 ;  /* 0x0000001b041e7221 */ /* 0x000fe20000000100 */
[----:B------:R-:W-:Y:S01]  /*0b70*/  STG.E.64 desc[UR8][R2.64], R34 ;  /* 0x0000002202007986 */ /* 0x000fe2000c101b08 */
[----:B------:R-:W-:Y:S01]  /*0b80*/  IMAD.MOV.U32 R6, RZ, RZ, 0x3f800000 ;  /* 0x3f800000ff067424 */ /* 0x000fe200078e00ff */
[----:B------:R-:W-:Y:S01]  /*0b90*/  MOV R26, R38 ;  /* 0x00000026001a7202 */ /* 0x000fe20000000f00 */
[----:B------:R-:W-:Y:S01]  /*0ba0*/  IMAD.MOV.U32 R4, RZ, RZ, 0x3f800000 ;  /* 0x3f800000ff047424 */ /* 0x000fe200078e00ff */
[----:B------:R-:W-:Y:S04]  /*0bb0*/  STG.E.64 desc[UR8][R2.64+0x10], R38 ;  /* 0x0000102602007986 */ /* 0x000fe8000c101b08 */
[----:B------:R-:W-:Y:S01]  /*0bc0*/  STG.E.64 desc[UR8][R2.64+0x18], R32 ;  /* 0x0000182002007986 */ /* 0x000fe2000c101b08 */
[----:B0-----:R-:W-:-:S03]  /*0bd0*/  IMAD.MOV.U32 R29, RZ, RZ, R39 ;  /* 0x000000ffff1d7224 */ /* 0x001fc600078e0027 */
[----:B------:R-:W-:Y:S04]  /*0be0*/  STG.E desc[UR8][R2.64+0x20], R12 ;  /* 0x0000200c02007986 */ /* 0x000fe8000c101908 */
[----:B------:R0:W-:Y:S02]  /*0bf0*/  STG.E.64 desc[UR8][R2.64+0x28], R36 ;  /* 0x0000282402007986 */ /* 0x0001e4000c101b08 */
[----:B0-----:R-:W-:-:S07]  /*0c00*/  MOV R2, 0x3f800000 ;  /* 0x3f80000000027802 */ /* 0x001fce0000000f00 */
.L_x_112:
[----:B------:R-:W0:Y:S01]  /*0c10*/  LDCU UR5, c[0x0][0x388] ;  /* 0x00007100ff0577ac */ /* 0x000e220008000800 */
[----:B------:R-:W-:Y:S02]  /*0c20*/  PLOP3.LUT P0, PT, PT, PT, PT, 0x80, 0x8 ;  /* 0x000000000008781c */ /* 0x000fe40003f0f070 */
[----:B0-----:R-:W-:-:S04]  /*0c30*/  MOV R0, UR5 ;  /* 0x0000000500007c02 */ /* 0x001fc80008000f00 */
[----:B------:R-:W-:-:S13]  /*0c40*/  ISETP.GE.AND P1, PT, R0, 0x1, PT ;  /* 0x000000010000780c */ /* 0x000fda0003f26270 */
[----:B------:R-:W-:Y:S05]  /*0c50*/  @!P1 BRA `(.L_x_7) ;  /* 0x0000001c00649947 */ /* 0x000fea0003800000 */
[----:B------:R-:W-:Y:S01]  /*0c60*/  ISETP.NE.AND P0, PT, R0, 0x1, PT ;  /* 0x000000010000780c */ /* 0x000fe20003f05270 */
[----:B------:R-:W-:Y:S01]  /*0c70*/  FMUL R3, R41, R41 ;  /* 0x0000002929037220 */ /* 0x000fe20000400000 */
[----:B------:R-:W-:Y:S01]  /*0c80*/  PRMT R69, RZ, 0x7610, R69 ;  /* 0x00007610ff457816 */ /* 0x000fe20000000045 */
[----:B------:R-:W-:Y:S01]  /*0c90*/  IMAD.MOV.U32 R65, RZ, RZ, 0x4cbebc20 ;  /* 0x4cbebc20ff417424 */ /* 0x000fe200078e00ff */
[----:B------:R-:W-:Y:S01]  /*0ca0*/  CS2R R38, SRZ ;  /* 0x0000000000267805 */ /* 0x000fe2000001ff00 */
[----:B------:R-:W-:-:S04]  /*0cb0*/  FFMA R3, R40, R40, R3 ;  /* 0x0000002828037223 */ /* 0x000fc80000000003 */
[----:B------:R-:W-:-:S04]  /*0cc0*/  FFMA R64, R30, R30, R3 ;  /* 0x0000001e1e407223 */ /* 0x000fc80000000003 */
[----:B------:R-:W-:Y:S05]  /*0cd0*/  @!P0 BRA `(.L_x_8) ;  /* 0x0000001000dc8947 */ /* 0x000fea0003800000 */
[----:B------:R-:W0:Y:S01]  /*0ce0*/  LDCU.64 UR6, c[0x0][0x380] ;  /* 0x00007000ff0677ac */ /* 0x000e220008000a00 */
[----:B------:R-:W-:Y:S01]  /*0cf0*/  LOP3.LUT R63, R0, 0x7ffffffe, RZ, 0xc0, !PT ;  /* 0x7ffffffe003f7812 */ /* 0x000fe200078ec0ff */
[----:B------:R-:W-:Y:S01]  /*0d00*/  HFMA2 R65, -RZ, RZ, 18.96875, -1.03125 ;  /* 0x4cbebc20ff417431 */ /* 0x000fe200000001ff */
[----:B------:R-:W-:-:S03]  /*0d10*/  PRMT R69, RZ, 0x7610, R69 ;  /* 0x00007610ff457816 */ /* 0x000fc60000000045 */
[----:B------:R-:W-:Y:S01]  /*0d20*/  IMAD.MOV R63, RZ, RZ, -R63 ;  /* 0x000000ffff3f7224 */ /* 0x000fe200078e0a3f */
[----:B0-----:R-:W-:-:S04]  /*0d30*/  UIADD3 UR5, UP0, UPT, UR6, 0x28, URZ ;  /* 0x0000002806057890 */ /* 0x001fc8000ff1e0ff */
[----:B------:R-:W-:Y:S02]  /*0d40*/  UIADD3.X UR6, UPT, UPT, URZ, UR7, URZ, UP0, !UPT ;  /* 0x00000007ff067290 */ /* 0x000fe400087fe4ff */
[----:B------:R-:W-:-:S04]  /*0d50*/  MOV R38, UR5 ;  /* 0x0000000500267c02 */ /* 0x000fc80008000f00 */
[----:B------:R-:W-:-:S07]  /*0d60*/  IMAD.U32 R39, RZ, RZ, UR6 ;  /* 0x00000006ff277e24 */ /* 0x000fce000f8e00ff */
.L_x_43:
[----:B------:R-:W2:Y:S04]  /*0d70*/  LDG.E R59, desc[UR8][R38.64+-0x24] ;  /* 0xffffdc08263b7981 */ /* 0x000ea8000c1e1900 */
[----:B------:R-:W3:Y:S04]  /*0d80*/  LDG.E R60, desc[UR8][R38.64+-0x28] ;  /* 0xffffd808263c7981 */ /* 0x000ee8000c1e1900 */
[----:B------:R-:W4:Y:S04]  /*0d90*/  LDG.E R58, desc[UR8][R38.64+-0x20] ;  /* 0xffffe008263a7981 */ /* 0x000f28000c1e1900 */
[----:B-----5:R-:W5:Y:S01]  /*0da0*/  LDG.E R57, desc[UR8][R38.64+-0x1c] ;  /* 0xffffe40826397981 */ /* 0x020f62000c1e1900 */
[----:B------:R-:W-:Y:S01]  /*0db0*/  IADD3 R63, PT, PT, R63, 0x2, RZ ;  /* 0x000000023f3f7810 */ /* 0x000fe20007ffe0ff */
[----:B------:R-:W-:Y:S03]  /*0dc0*/  BSSY.RECONVERGENT B3, `(.L_x_9) ;  /* 0x000008e000037945 */ /* 0x000fe60003800200 */
[----:B------:R-:W-:Y:S01]  /*0dd0*/  ISETP.NE.AND P1, PT, R63, RZ, PT ;  /* 0x000000ff3f00720c */ /* 0x000fe20003f25270 */
[----:B--2---:R-:W-:Y:S01]  /*0de0*/  FADD R0, -R59, R8 ;  /* 0x000000083b007221 */ /* 0x004fe20000000100 */
[----:B---3--:R-:W-:-:S03]  /*0df0*/  FADD R3, -R60, R9 ;  /* 0x000000093c037221 */ /* 0x008fc60000000100 */
[C---:B------:R-:W-:Y:S01]  /*0e00*/  FMUL R46, R0.reuse, R0 ;  /* 0x00000000002e7220 */ /* 0x040fe20000400000 */
[----:B------:R-:W-:Y:S01]  /*0e10*/  FMUL R45, R0, R41 ;  /* 0x00000029002d7220 */ /* 0x000fe20000400000 */
[----:B----4-:R-:W-:Y:S02]  /*0e20*/  FADD R27, -R58, R7 ;  /* 0x000000073a1b7221 */ /* 0x010fe40000000100 */
[C---:B------:R-:W-:Y:S01]  /*0e30*/  FFMA R46, R3.reuse, R3, R46 ;  /* 0x00000003032e7223 */ /* 0x040fe2000000002e */
[----:B------:R-:W-:-:S03]  /*0e40*/  FFMA R45, R3, R40, R45 ;  /* 0x00000028032d7223 */ /* 0x000fc6000000002d */
[C---:B------:R-:W-:Y:S01]  /*0e50*/  FFMA R46, R27.reuse, R27, R46 ;  /* 0x0000001b1b2e7223 */ /* 0x040fe2000000002e */
[----:B------:R-:W-:-:S03]  /*0e60*/  FFMA R56, R27, R30, R45 ;  /* 0x0000001e1b387223 */ /* 0x000fc6000000002d */
[----:B-----5:R-:W-:-:S04]  /*0e70*/  FFMA R3, -R57, R57, R46 ;  /* 0x0000003939037223 */ /* 0x020fc8000000012e */
[----:B------:R-:W-:-:S04]  /*0e80*/  FMUL R3, R64, R3 ;  /* 0x0000000340037220 */ /* 0x000fc80000400000 */
[----:B------:R-:W-:-:S05]  /*0e90*/  FFMA R46, R56, R56, -R3 ;  /* 0x00000038382e7223 */ /* 0x000fca0000000803 */
[----:B------:R-:W-:-:S13]  /*0ea0*/  FSETP.GEU.AND P0, PT, R46, RZ, PT ;  /* 0x000000ff2e00720b */ /* 0x000fda0003f0e000 */
[----:B------:R-:W-:Y:S05]  /*0eb0*/  @!P0 BRA `(.L_x_10) ;  /* 0x0000000400f88947 */ /* 0x000fea0003800000 */
[----:B------:R0:W5:Y:S04]  /*0ec0*/  LDG.E R55, desc[UR8][R38.64+-0x18] ;  /* 0xffffe80826377981 */ /* 0x000168000c1e1900 */
[----:B------:R0:W5:Y:S04]  /*0ed0*/  LDG.E R54, desc[UR8][R38.64+-0x14] ;  /* 0xffffec0826367981 */ /* 0x000168000c1e1900 */
[----:B------:R0:W5:Y:S04]  /*0ee0*/  LDG.E R53, desc[UR8][R38.64+-0x10] ;  /* 0xfffff00826357981 */ /* 0x000168000c1e1900 */
[----:B------:R0:W5:Y:S04]  /*0ef0*/  LDG.E R50, desc[UR8][R38.64+-0xc] ;  /* 0xfffff40826327981 */ /* 0x000168000c1e1900 */
[----:B------:R0:W5:Y:S04]  /*0f00*/  LDG.E R51, desc[UR8][R38.64+-0x8] ;  /* 0xfffff80826337981 */ /* 0x000168000c1e1900 */
[----:B------:R0:W5:Y:S01]  /*0f10*/  LDG.E R52, desc[UR8][R38.64+-0x4] ;  /* 0xfffffc0826347981 */ /* 0x000162000c1e1900 */
[----:B------:R-:W-:Y:S01]  /*0f20*/  VIADD R0, R46, 0xf3000000 ;  /* 0xf30000002e007836 */ /* 0x000fe20000000000 */
[----:B------:R0:W1:Y:S01]  /*0f30*/  MUFU.RSQ R3, R46 ;  /* 0x0000002e00037308 */ /* 0x0000620000001400 */
[----:B------:R-:W-:Y:S03]  /*0f40*/  BSSY.RECONVERGENT B0, `(.L_x_11) ;  /* 0x000000c000007945 */ /* 0x000fe60003800200 */
[----:B------:R-:W-:-:S13]  /*0f50*/  ISETP.GT.U32.AND P0, PT, R0, 0x727fffff, PT ;  /* 0x727fffff0000780c */ /* 0x000fda0003f04070 */
[----:B01----:R-:W-:Y:S05]  /*0f60*/  @!P0 BRA `(.L_x_12) ;  /* 0x0000000000148947 */ /* 0x003fea0003800000 */
[----:B------:R-:W-:Y:S02]  /*0f70*/  MOV R3, R46 ;  /* 0x0000002e00037202 */ /* 0x000fe40000000f00 */
[----:B------:R-:W-:-:S07]  /*0f80*/  MOV R0, 0xfa0 ;  /* 0x00000fa000007802 */ /* 0x000fce0000000f00 */
[----:B-----5:R-:W-:Y:S05]  /*0f90*/  CALL.REL.NOINC `($__internal_3_$__cuda_sm20_sqrt_rn_f32_slowpath) ;  /* 0x0000005000407944 */ /* 0x020fea0003c00000 */
[----:B------:R-:W-:Y:S01]  /*0fa0*/  IMAD.MOV.U32 R67, RZ, RZ, R48 ;  /* 0x000000ffff437224 */ /* 0x000fe200078e0030 */
[----:B------:R-:W-:Y:S06]  /*0fb0*/  BRA `(.L_x_13) ;  /* 0x0000000000107947 */ /* 0x000fec0003800000 */
.L_x_12:
[----:B------:R-:W-:Y:S01]  /*0fc0*/  FMUL.FTZ R67, R46, R3 ;  /* 0x000000032e437220 */ /* 0x000fe20000410000 */
[----:B------:R-:W-:-:S03]  /*0fd0*/  FMUL.FTZ R3, R3, 0.5 ;  /* 0x3f00000003037820 */ /* 0x000fc60000410000 */
[----:B------:R-:W-:-:S04]  /*0fe0*/  FFMA R0, -R67, R67, R46 ;  /* 0x0000004343007223 */ /* 0x000fc8000000012e */
[----:B------:R-:W-:-:S07]  /*0ff0*/  FFMA R67, R0, R3, R67 ;  /* 0x0000000300437223 */ /* 0x000fce0000000043 */
.L_x_13:
[----:B------:R-:W-:Y:S05]  /*1000*/  BSYNC.RECONVERGENT B0 ;  /* 0x0000000000007941 */ /* 0x000fea0003800200 */
.L_x_11:
[----:B------:R-:W0:Y:S01]  /*1010*/  MUFU.RCP R27, R64 ;  /* 0x00000040001b7308 */ /* 0x000e220000001000 */
[----:B------:R-:W-:Y:S01]  /*1020*/  FADD R3, -R56, -R67 ;  /* 0x8000004338037221 */ /* 0x000fe20000000100 */
[----:B------:R-:W-:Y:S06]  /*1030*/  BSSY.RECONVERGENT B4, `(.L_x_14) ;  /* 0x000000b000047945 */ /* 0x000fec0003800200 */
[----:B------:R-:W1:Y:S01]  /*1040*/  FCHK P0, R3, R64 ;  /* 0x0000004003007302 */ /* 0x000e620000000000 */
[----:B0-----:R-:W-:-:S04]  /*1050*/  FFMA R0, -R64, R27, 1 ;  /* 0x3f80000040007423 */ /* 0x001fc8000000011b */
[----:B------:R-:W-:-:S04]  /*1060*/  FFMA R0, R27, R0, R27 ;  /* 0x000000001b007223 */ /* 0x000fc8000000001b */
[----:B------:R-:W-:-:S04]  /*1070*/  FFMA R27, R3, R0, RZ ;  /* 0x00000000031b7223 */ /* 0x000fc800000000ff */
[----:B------:R-:W-:-:S04]  /*1080*/  FFMA R45, -R64, R27, R3 ;  /* 0x0000001b402d7223 */ /* 0x000fc80000000103 */
[----:B------:R-:W-:Y:S01]  /*1090*/  FFMA R0, R0, R45, R27 ;  /* 0x0000002d00007223 */ /* 0x000fe2000000001b */
[----:B-1----:R-:W-:Y:S06]  /*10a0*/  @!P0 BRA `(.L_x_15) ;  /* 0x00000000000c8947 */ /* 0x002fec0003800000 */
[----:B------:R-:W-:Y:S02]  /*10b0*/  MOV R0, R64 ;  /* 0x0000004000007202 */ /* 0x000fe40000000f00 */
[----:B------:R-:W-:-:S07]  /*10c0*/  MOV R46, 0x10e0 ;  /* 0x000010e0002e7802 */ /* 0x000fce0000000f00 */
[----:B-----5:R-:W-:Y:S05]  /*10d0*/  CALL.REL.NOINC `($__internal_4_$__cuda_sm3x_div_rn_noftz_f32_slowpath) ;  /* 0x0000005000487944 */ /* 0x020fea0003c00000 */
.L_x_15:
[----:B------:R-:W-:Y:S05]  /*10e0*/  BSYNC.RECONVERGENT B4 ;  /* 0x0000000000047941 */ /* 0x000fea0003800200 */
.L_x_14:
[----:B------:R-:W-:Y:S01]  /*10f0*/  FSETP.GEU.AND P0, PT, R65, R0, PT ;  /* 0x000000004100720b */ /* 0x000fe20003f0e000 */
[----:B------:R-:W-:Y:S01]  /*1100*/  BSSY.RELIABLE B4, `(.L_x_16) ;  /* 0x0000018000047945 */ /* 0x000fe20003800100 */
[----:B------:R-:W-:Y:S01]  /*1110*/  FSETP.GEU.AND P2, PT, R0, 0.0010000000474974513054, PT ;  /* 0x3a83126f0000780b */ /* 0x000fe20003f4e000 */
[----:B------:R-:W-:-:S12]  /*1120*/  IMAD.MOV.U32 R61, RZ, RZ, R0 ;  /* 0x000000ffff3d7224 */ /* 0x000fd800078e0000 */
[----:B------:R-:W-:Y:S05]  /*1130*/  @P0 BRA P2, `(.L_x_17) ;  /* 0x0000000000500947 */ /* 0x000fea0001000000 */
[----:B------:R-:W0:Y:S01]  /*1140*/  MUFU.RCP R3, R64 ;  /* 0x0000004000037308 */ /* 0x000e220000001000 */
[----:B------:R-:W-:Y:S01]  /*1150*/  FADD R67, -R56, R67 ;  /* 0x0000004338437221 */ /* 0x000fe20000000100 */
        /* <DEDUP_REMOVED lines=8> */
[----:B------:R-:W-:Y:S01]  /*11e0*/  MOV R3, R67 ;  /* 0x0000004300037202 */ /* 0x000fe20000000f00 */
[----:B------:R-:W-:Y:S01]  /*11f0*/  IMAD.MOV.U32 R0, RZ, RZ, R64 ;  /* 0x000000ffff007224 */ /* 0x000fe200078e0040 */
[----:B------:R-:W-:-:S07]  /*1200*/  MOV R46, 0x1220 ;  /* 0x00001220002e7802 */ /* 0x000fce0000000f00 */
[----:B-----5:R-:W-:Y:S05]  /*1210*/  CALL.REL.NOINC `($__internal_4_$__cuda_sm3x_div_rn_noftz_f32_slowpath) ;  /* 0x0000004c00f87944 */ /* 0x020fea0003c00000 */
.L_x_19:
[----:B------:R-:W-:Y:S05]  /*1220*/  BSYNC.RECONVERGENT B5 ;  /* 0x0000000000057941 */ /* 0x000fea0003800200 */
.L_x_18:
[----:B------:R-:W-:-:S04]  /*1230*/  FSETP.GEU.AND P0, PT, R65, R0, PT ;  /* 0x000000004100720b */ /* 0x000fc80003f0e000 */
[----:B------:R-:W-:-:S13]  /*1240*/  FSETP.LT.OR P0, PT, R0, 0.0010000000474974513054, !P0 ;  /* 0x3a83126f0000780b */ /* 0x000fda0004701400 */
[----:B------:R-:W-:Y:S05]  /*1250*/  @P0 BREAK.RELIABLE B4 ;  /* 0x0000000000040942 */ /* 0x000fea0003800100 */
[----:B------:R-:W-:Y:S05]  /*1260*/  @P0 BRA `(.L_x_10) ;  /* 0x00000004000c0947 */ /* 0x000fea0003800000 */
[----:B------:R-:W-:-:S07]  /*1270*/  MOV R61, R0 ;  /* 0x00000000003d7202 */ /* 0x000fce0000000f00 */
.L_x_17:
[----:B------:R-:W-:Y:S05]  /*1280*/  BSYNC.RELIABLE B4 ;  /* 0x0000000000047941 */ /* 0x000fea0003800100 */
.L_x_16:
[----:B------:R-:W0:Y:S01]  /*1290*/  MUFU.RCP R0, R57 ;  /* 0x0000003900007308 */ /* 0x000e220000001000 */
[C---:B------:R-:W-:Y:S01]  /*12a0*/  FFMA R44, R61.reuse, R40, R9 ;  /* 0x000000283d2c7223 */ /* 0x040fe20000000009 */
[C---:B------:R-:W-:Y:S01]  /*12b0*/  FFMA R43, R61.reuse, R41, R8 ;  /* 0x000000293d2b7223 */ /* 0x040fe20000000008 */
[----:B------:R-:W-:Y:S01]  /*12c0*/  FFMA R42, R61, R30, R7 ;  /* 0x0000001e3d2a7223 */ /* 0x000fe20000000007 */
[----:B------:R-:W-:Y:S01]  /*12d0*/  BSSY.RECONVERGENT B4, `(.L_x_20) ;  /* 0x000000f000047945 */ /* 0x000fe20003800200 */
[----:B------:R-:W-:Y:S02]  /*12e0*/  FADD R3, -R60, R44 ;  /* 0x0000002c3c037221 */ /* 0x000fe40000000100 */
[----:B------:R-:W-:Y:S02]  /*12f0*/  FADD R58, -R58, R42 ;  /* 0x0000002a3a3a7221 */ /* 0x000fe40000000100 */
[----:B------:R-:W1:Y:S01]  /*1300*/  FCHK P0, R3, R57 ;  /* 0x0000003903007302 */ /* 0x000e620000000000 */
[----:B0-----:R-:W-:-:S04]  /*1310*/  FFMA R17, -R57, R0, 1 ;  /* 0x3f80000039117423 */ /* 0x001fc80000000100 */
[----:B------:R-:W-:-:S04]  /*1320*/  FFMA R0, R0, R17, R0 ;  /* 0x0000001100007223 */ /* 0x000fc80000000000 */
[----:B------:R-:W-:-:S04]  /*1330*/  FFMA R23, R3, R0, RZ ;  /* 0x0000000003177223 */ /* 0x000fc800000000ff */
[----:B------:R-:W-:-:S04]  /*1340*/  FFMA R16, -R57, R23, R3 ;  /* 0x0000001739107223 */ /* 0x000fc80000000103 */
[----:B------:R-:W-:Y:S01]  /*1350*/  FFMA R23, R0, R16, R23 ;  /* 0x0000001000177223 */ /* 0x000fe20000000017 */
[----:B------:R-:W-:Y:S01]  /*1360*/  FADD R16, -R59, R43 ;  /* 0x0000002b3b107221 */ /* 0x000fe20000000100 */
[----:B-1----:R-:W-:Y:S06]  /*1370*/  @!P0 BRA `(.L_x_21) ;  /* 0x0000000000108947 */ /* 0x002fec0003800000 */
[----:B------:R-:W-:Y:S01]  /*1380*/  IMAD.MOV.U32 R0, RZ, RZ, R57 ;  /* 0x000000ffff007224 */ /* 0x000fe200078e0039 */
[----:B------:R-:W-:-:S07]  /*1390*/  MOV R46, 0x13b0 ;  /* 0x000013b0002e7802 */ /* 0x000fce0000000f00 */
[----:B-----5:R-:W-:Y:S05]  /*13a0*/  CALL.REL.NOINC `($__internal_4_$__cuda_sm3x_div_rn_noftz_f32_slowpath) ;  /* 0x0000004c00947944 */ /* 0x020fea0003c00000 */
[----:B------:R-:W-:-:S07]  /*13b0*/  MOV R23, R0 ;  /* 0x0000000000177202 */ /* 0x000fce0000000f00 */
.L_x_21:
[----:B------:R-:W-:Y:S05]  /*13c0*/  BSYNC.RECONVERGENT B4 ;  /* 0x0000000000047941 */ /* 0x000fea0003800200 */
.L_x_20:
[----:B------:R-:W0:Y:S01]  /*13d0*/  MUFU.RCP R0, R57 ;  /* 0x0000003900007308 */ /* 0x000e220000001000 */
[----:B------:R-:W-:Y:S07]  /*13e0*/  BSSY.RECONVERGENT B4, `(.L_x_22) ;  /* 0x000000d000047945 */ /* 0x000fee0003800200 */
        /* <DEDUP_REMOVED lines=8> */
[----:B------:R-:W-:Y:S02]  /*1470*/  MOV R0, R57 ;  /* 0x0000003900007202 */ /* 0x000fe40000000f00 */
[----:B------:R-:W-:-:S07]  /*1480*/  MOV R46, 0x14a0 ;  /* 0x000014a0002e7802 */ /* 0x000fce0000000f00 */
[----:B-----5:R-:W-:Y:S05]  /*1490*/  CALL.REL.NOINC `($__internal_4_$__cuda_sm3x_div_rn_noftz_f32_slowpath) ;  /* 0x0000004c00587944 */ /* 0x020fea0003c00000 */
[----:B------:R-:W-:-:S07]  /*14a0*/  IMAD.MOV.U32 R24, RZ, RZ, R0 ;  /* 0x000000ffff187224 */ /* 0x000fce00078e0000 */
.L_x_23:
[----:B------:R-:W-:Y:S05]  /*14b0*/  BSYNC.RECONVERGENT B4 ;  /* 0x0000000000047941 */ /* 0x000fea0003800200 */
.L_x_22:
        /* <DEDUP_REMOVED lines=13> */
.L_x_25:
[----:B------:R-:W-:Y:S05]  /*1590*/  BSYNC.RECONVERGENT B4 ;  /* 0x0000000000047941 */ /* 0x000fea0003800200 */
.L_x_24:
[----:B------:R-:W-:Y:S01]  /*15a0*/  FMUL R16, R24, R41 ;  /* 0x0000002918107220 */ /* 0x000fe20000400000 */
[----:B------:R-:W-:Y:S01]  /*15b0*/  HFMA2 R69, -RZ, RZ, 0, 5.9604644775390625e-08 ;  /* 0x00000001ff457431 */ /* 0x000fe200000001ff */
[----:B-----5:R-:W-:Y:S01]  /*15c0*/  MOV R17, R54 ;  /* 0x0000003600117202 */ /* 0x020fe20000000f00 */
[----:B------:R-:W-:Y:S02]  /*15d0*/  IMAD.MOV.U32 R18, RZ, RZ, R53 ;  /* 0x000000ffff127224 */ /* 0x000fe400078e0035 */
[----:B------:R-:W-:Y:S01]  /*15e0*/  FFMA R3, R23, R40, R16 ;  /* 0x0000002817037223 */ /* 0x000fe20000000010 */
[----:B------:R-:W-:Y:S01]  /*15f0*/  IMAD.MOV.U32 R16, RZ, RZ, R55 ;  /* 0x000000ffff107224 */ /* 0x000fe200078e0037 */
[----:B------:R-:W-:Y:S01]  /*1600*/  MOV R19, R50 ;  /* 0x0000003200137202 */ /* 0x000fe20000000f00 */
[----:B------:R-:W-:Y:S02]  /*1610*/  IMAD.MOV.U32 R20, RZ, RZ, R51 ;  /* 0x000000ffff147224 */ /* 0x000fe400078e0033 */
[----:B------:R-:W-:Y:S01]  /*1620*/  FFMA R3, R0, R30, R3 ;  /* 0x0000001e00037223 */ /* 0x000fe20000000003 */
[----:B------:R-:W-:Y:S01]  /*1630*/  MOV R21, R52 ;  /* 0x0000003400157202 */ /* 0x000fe20000000f00 */
[----:B------:R-:W-:-:S03]  /*1640*/  IMAD.MOV.U32 R65, RZ, RZ, R61 ;  /* 0x000000ffff417224 */ /* 0x000fc600078e003d */
[----:B------:R-:W-:-:S04]  /*1650*/  FSETP.GEU.AND P0, PT, R3, RZ, PT ;  /* 0x000000ff0300720b */ /* 0x000fc80003f0e000 */
[----:B------:R-:W-:Y:S02]  /*1660*/  FSEL R22, R23, -R23, !P0 ;  /* 0x8000001717167208 */ /* 0x000fe40004000000 */
[----:B------:R-:W-:Y:S02]  /*1670*/  FSEL R23, R24, -R24, !P0 ;  /* 0x8000001818177208 */ /* 0x000fe40004000000 */
[----:B------:R-:W-:Y:S02]  /*1680*/  SEL R25, RZ, 0x1, P0 ;  /* 0x00000001ff197807 */ /* 0x000fe40000000000 */
[----:B------:R-:W-:-:S07]  /*1690*/  FSEL R24, R0, -R0, !P0 ;  /* 0x8000000000187208 */ /* 0x000fce0004000000 */
.L_x_10:
[----:B------:R-:W-:Y:S05]  /*16a0*/  BSYNC.RECONVERGENT B3 ;  /* 0x0000000000037941 */ /* 0x000fea0003800200 */
.L_x_9:
[----:B------:R-:W2:Y:S04]  /*16b0*/  LDG.E R62, desc[UR8][R38.64+0x4] ;  /* 0x00000408263e7981 */ /* 0x000ea8000c1e1900 */
[----:B------:R-:W3:Y:S04]  /*16c0*/  LDG.E R61, desc[UR8][R38.64] ;  /* 0x00000008263d7981 */ /* 0x000ee8000c1e1900 */
[----:B------:R-:W4:Y:S04]  /*16d0*/  LDG.E R60, desc[UR8][R38.64+0x8] ;  /* 0x00000808263c7981 */ /* 0x000f28000c1e1900 */
[----:B------:R-:W4:Y:S01]  /*16e0*/  LDG.E R59, desc[UR8][R38.64+0xc] ;  /* 0x00000c08263b7981 */ /* 0x000f22000c1e1900 */
[----:B------:R-:W-:Y:S01]  /*16f0*/  BSSY.RECONVERGENT B3, `(.L_x_26) ;  /* 0x000008e000037945 */ /* 0x000fe20003800200 */
        /* <DEDUP_REMOVED lines=9> */
[----:B------:R-:W-:-:S04]  /*1790*/  FFMA R3, -R59, R59, R46 ;  /* 0x0000003b3b037223 */ /* 0x000fc8000000012e */
[----:B------:R-:W-:-:S04]  /*17a0*/  FMUL R3, R64, R3 ;  /* 0x0000000340037220 */ /* 0x000fc80000400000 */
[----:B------:R-:W-:-:S05]  /*17b0*/  FFMA R46, R58, R58, -R3 ;  /* 0x0000003a3a2e7223 */ /* 0x000fca0000000803 */
[----:B------:R-:W-:-:S13]  /*17c0*/  FSETP.GEU.AND P0, PT, R46, RZ, PT ;  /* 0x000000ff2e00720b */ /* 0x000fda0003f0e000 */
[----:B------:R-:W-:Y:S05]  /*17d0*/  @!P0 BRA `(.L_x_27) ;  /* 0x0000000400fc8947 */ /* 0x000fea0003800000 */
[----:B------:R0:W5:Y:S04]  /*17e0*/  LDG.E R57, desc[UR8][R38.64+0x10] ;  /* 0x0000100826397981 */ /* 0x000168000c1e1900 */
[----:B------:R0:W5:Y:S04]  /*17f0*/  LDG.E R56, desc[UR8][R38.64+0x14] ;  /* 0x0000140826387981 */ /* 0x000168000c1e1900 */
[----:B-----5:R0:W5:Y:S04]  /*1800*/  LDG.E R55, desc[UR8][R38.64+0x18] ;  /* 0x0000180826377981 */ /* 0x020168000c1e1900 */
[----:B------:R0:W5:Y:S04]  /*1810*/  LDG.E R54, desc[UR8][R38.64+0x1c] ;  /* 0x00001c0826367981 */ /* 0x000168000c1e1900 */
[----:B------:R0:W5:Y:S04]  /*1820*/  LDG.E R53, desc[UR8][R38.64+0x20] ;  /* 0x0000200826357981 */ /* 0x000168000c1e1900 */
[----:B------:R0:W5:Y:S01]  /*1830*/  LDG.E R52, desc[UR8][R38.64+0x24] ;  /* 0x0000240826347981 */ /* 0x000162000c1e1900 */
[----:B------:R-:W-:Y:S01]  /*1840*/  IADD3 R0, PT, PT, R46, -0xd000000, RZ ;  /* 0xf30000002e007810 */ /* 0x000fe20007ffe0ff */
[----:B------:R0:W1:Y:S01]  /*1850*/  MUFU.RSQ R3, R46 ;  /* 0x0000002e00037308 */ /* 0x0000620000001400 */
[----:B------:R-:W-:Y:S02]  /*1860*/  BSSY.RECONVERGENT B0, `(.L_x_28) ;  /* 0x000000c000007945 */ /* 0x000fe40003800200 */
[----:B------:R-:W-:-:S13]  /*1870*/  ISETP.GT.U32.AND P0, PT, R0, 0x727fffff, PT ;  /* 0x727fffff0000780c */ /* 0x000fda0003f04070 */
[----:B0-----:R-:W-:Y:S05]  /*1880*/  @!P0 BRA `(.L_x_29) ;  /* 0x0000000000148947 */ /* 0x001fea0003800000 */
[----:B-1----:R-:W-:Y:S01]  /*1890*/  IMAD.MOV.U32 R3, RZ, RZ, R46 ;  /* 0x000000ffff037224 */ /* 0x002fe200078e002e */
[----:B------:R-:W-:-:S07]  /*18a0*/  MOV R0, 0x18c0 ;  /* 0x000018c000007802 */ /* 0x000fce0000000f00 */
[----:B-----5:R-:W-:Y:S05]  /*18b0*/  CALL.REL.NOINC `($__internal_3_$__cuda_sm20_sqrt_rn_f32_slowpath) ;  /* 0x0000004400f87944 */ /* 0x020fea0003c00000 */
[----:B------:R-:W-:Y:S01]  /*18c0*/  MOV R51, R48 ;  /* 0x0000003000337202 */ /* 0x000fe20000000f00 */
[----:B------:R-:W-:Y:S06]  /*18d0*/  BRA `(.L_x_30) ;  /* 0x0000000000107947 */ /* 0x000fec0003800000 */
.L_x_29:
[----:B-1----:R-:W-:Y:S01]  /*18e0*/  FMUL.FTZ R51, R46, R3 ;  /* 0x000000032e337220 */ /* 0x002fe20000410000 */
[----:B------:R-:W-:-:S03]  /*18f0*/  FMUL.FTZ R3, R3, 0.5 ;  /* 0x3f00000003037820 */ /* 0x000fc60000410000 */
[----:B------:R-:W-:-:S04]  /*1900*/  FFMA R0, -R51, R51, R46 ;  /* 0x0000003333007223 */ /* 0x000fc8000000012e */
[----:B------:R-:W-:-:S07]  /*1910*/  FFMA R51, R0, R3, R51 ;  /* 0x0000000300337223 */ /* 0x000fce0000000033 */
.L_x_30:
[----:B------:R-:W-:Y:S05]  /*1920*/  BSYNC.RECONVERGENT B0 ;  /* 0x0000000000007941 */ /* 0x000fea0003800200 */
.L_x_28:
        /* <DEDUP_REMOVED lines=14> */
.L_x_32:
[----:B------:R-:W-:Y:S05]  /*1a10*/  BSYNC.RECONVERGENT B4 ;  /* 0x0000000000047941 */ /* 0x000fea0003800200 */
.L_x_31:
        /* <DEDUP_REMOVED lines=19> */
.L_x_36:
[----:B------:R-:W-:Y:S05]  /*1b50*/  BSYNC.RECONVERGENT B5 ;  /* 0x0000000000057941 */ /* 0x000fea0003800200 */
.L_x_35:
[----:B------:R-:W-:-:S04]  /*1b60*/  FSETP.GEU.AND P0, PT, R65, R0, PT ;  /* 0x000000004100720b */ /* 0x000fc80003f0e000 */
[----:B------:R-:W-:-:S13]  /*1b70*/  FSETP.LT.OR P0, PT, R0, 0.0010000000474974513054, !P0 ;  /* 0x3a83126f0000780b */ /* 0x000fda0004701400 */
[----:B------:R-:W-:Y:S05]  /*1b80*/  @P0 BREAK.RELIABLE B4 ;  /* 0x0000000000040942 */ /* 0x000fea0003800100 */
[----:B------:R-:W-:Y:S05]  /*1b90*/  @P0 BRA `(.L_x_27) ;  /* 0x00000004000c0947 */ /* 0x000fea0003800000 */
[----:B------:R-:W-:-:S07]  /*1ba0*/  MOV R50, R0 ;  /* 0x0000000000327202 */ /* 0x000fce0000000f00 */
.L_x_34:
[----:B------:R-:W-:Y:S05]  /*1bb0*/  BSYNC.RELIABLE B4 ;  /* 0x0000000000047941 */ /* 0x000fea0003800100 */
.L_x_33:
[----:B------:R-:W0:Y:S01]  /*1bc0*/  MUFU.RCP R0, R59 ;  /* 0x0000003b00007308 */ /* 0x000e220000001000 */
[C---:B------:R-:W-:Y:S01]  /*1bd0*/  FFMA R44, R50.reuse, R40, R9 ;  /* 0x00000028322c7223 */ /* 0x040fe20000000009 */
[C---:B------:R-:W-:Y:S01]  /*1be0*/  FFMA R43, R50.reuse, R41, R8 ;  /* 0x00000029322b7223 */ /* 0x040fe20000000008 */
[----:B------:R-:W-:Y:S01]  /*1bf0*/  FFMA R42, R50, R30, R7 ;  /* 0x0000001e322a7223 */ /* 0x000fe20000000007 */
[----:B------:R-:W-:Y:S01]  /*1c00*/  BSSY.RECONVERGENT B4, `(.L_x_37) ;  /* 0x000000f000047945 */ /* 0x000fe20003800200 */
[----:B------:R-:W-:Y:S01]  /*1c10*/  FADD R3, -R61, R44 ;  /* 0x0000002c3d037221 */ /* 0x000fe20000000100 */
[----:B------:R-:W-:Y:S01]  /*1c20*/  FADD R62, -R62, R43 ;  /* 0x0000002b3e3e7221 */ /* 0x000fe20000000100 */
[----:B------:R-:W-:Y:S02]  /*1c30*/  FADD R60, -R60, R42 ;  /* 0x0000002a3c3c7221 */ /* 0x000fe40000000100 */
        /* <DEDUP_REMOVED lines=9> */
[----:B-----5:R-:W-:Y:S05]  /*1cd0*/  CALL.REL.NOINC `($__internal_4_$__cuda_sm3x_div_rn_noftz_f32_slowpath) ;  /* 0x0000004400487944 */ /* 0x020fea0003c00000 */
[----:B------:R-:W-:-:S07]  /*1ce0*/  MOV R23, R0 ;  /* 0x0000000000177202 */ /* 0x000fce0000000f00 */
.L_x_38:
[----:B------:R-:W-:Y:S05]  /*1cf0*/  BSYNC.RECONVERGENT B4 ;  /* 0x0000000000047941 */ /* 0x000fea0003800200 */
.L_x_37:
        /* <DEDUP_REMOVED lines=14> */
.L_x_40:
[----:B------:R-:W-:Y:S05]  /*1de0*/  BSYNC.RECONVERGENT B4 ;  /* 0x0000000000047941 */ /* 0x000fea0003800200 */
.L_x_39:
        /* <DEDUP_REMOVED lines=13> */
.L_x_42:
[----:B------:R-:W-:Y:S05]  /*1ec0*/  BSYNC.RECONVERGENT B4 ;  /* 0x0000000000047941 */ /* 0x000fea0003800200 */
.L_x_41:
[----:B------:R-:W-:Y:S01]  /*1ed0*/  FMUL R16, R24, R41 ;  /* 0x0000002918107220 */ /* 0x000fe20000400000 */
[----:B------:R-:W-:Y:S01]  /*1ee0*/  HFMA2 R69, -RZ, RZ, 0, 5.9604644775390625e-08 ;  /* 0x00000001ff457431 */ /* 0x000fe200000001ff */
[----:B------:R-:W-:Y:S01]  /*1ef0*/  MOV R17, R56 ;  /* 0x0000003800117202 */ /* 0x000fe20000000f00 */
[----:B-----5:R-:W-:Y:S02]  /*1f00*/  IMAD.MOV.U32 R18, RZ, RZ, R55 ;  /* 0x000000ffff127224 */ /* 0x020fe400078e0037 */
        /* <DEDUP_REMOVED lines=12> */
.L_x_27:
[----:B------:R-:W-:Y:S05]  /*1fd0*/  BSYNC.RECONVERGENT B3 ;  /* 0x0000000000037941 */ /* 0x000fea0003800200 */
.L_x_26:
[----:B------:R-:W-:-:S04]  /*1fe0*/  IADD3 R38, P0, PT, R38, 0x50, RZ ;  /* 0x0000005026267810 */ /* 0x000fc80007f1e0ff */
[----:B------:R-:W-:Y:S01]  /*1ff0*/  IADD3.X R39, PT, PT, RZ, R39, RZ, P0, !PT ;  /* 0x00000027ff277210 */ /* 0x000fe200007fe4ff */
[----:B------:R-:W-:Y:S08]  /*2000*/  @P1 BRA `(.L_x_43) ;  /* 0xffffffec00581947 */ /* 0x000ff0000383ffff */
[----:B------:R-:W0:Y:S01]  /*2010*/  LDCU UR5, c[0x0][0x388] ;  /* 0x00007100ff0577ac */ /* 0x000e220008000800 */
[----:B------:R-:W-:Y:S01]  /*2020*/  IMAD.MOV.U32 R39, RZ, RZ, RZ ;  /* 0x000000ffff277224 */ /* 0x000fe200078e00ff */
[----:B0-----:R-:W-:-:S04]  /*2030*/  MOV R0, UR5 ;  /* 0x0000000500007c02 */ /* 0x001fc80008000f00 */
[----:B------:R-:W-:-:S07]  /*2040*/  LOP3.LUT R38, R0, 0x7ffffffe, RZ, 0xc0, !PT ;  /* 0x7ffffffe00267812 */ /* 0x000fce00078ec0ff */
.L_x_8:
[----:B------:R-:W-:Y:S02]  /*2050*/  LOP3.LUT R0, R0, 0x1, RZ, 0xc0, !PT ;  /* 0x0000000100007812 */ /* 0x000fe400078ec0ff */
[----:B------:R-:W-:Y:S02]  /*2060*/  PRMT R59, R69, 0x7610, R59 ;  /* 0x00007610453b7816 */ /* 0x000fe4000000003b */
[----:B------:R-:W-:-:S13]  /*2070*/  ISETP.NE.U32.AND P0, PT, R0, 0x1, PT ;  /* 0x000000010000780c */ /* 0x000fda0003f05070 */
[----:B------:R-:W-:Y:S05]  /*2080*/  @P0 BRA `(.L_x_44) ;  /* 0x0000000800500947 */ /* 0x000fea0003800000 */
[----:B------:R-:W0:Y:S01]  /*2090*/  LDC.64 R46, c[0x0][0x380] ;  /* 0x0000e000ff2e7b82 */ /* 0x000e220000000a00 */
[----:B------:R-:W-:Y:S02]  /*20a0*/  IMAD R3, R39, 0x28, RZ ;  /* 0x0000002827037824 */ /* 0x000fe400078e02ff */
[----:B0-----:R-:W-:-:S05]  /*20b0*/  IMAD.WIDE.U32 R46, R38, 0x28, R46 ;  /* 0x00000028262e7825 */ /* 0x001fca00078e002e */
[----:B------:R-:W-:-:S05]  /*20c0*/  IADD3 R47, PT, PT, R47, R3, RZ ;  /* 0x000000032f2f7210 */ /* 0x000fca0007ffe0ff */
[----:B------:R-:W2:Y:S04]  /*20d0*/  LDG.E R57, desc[UR8][R46.64+0x4] ;  /* 0x000004082e397981 */ /* 0x000ea8000c1e1900 */
[----:B------:R-:W3:Y:S04]  /*20e0*/  LDG.E R58, desc[UR8][R46.64] ;  /* 0x000000082e3a7981 */ /* 0x000ee8000c1e1900 */
[----:B------:R-:W4:Y:S04]  /*20f0*/  LDG.E R56, desc[UR8][R46.64+0x8] ;  /* 0x000008082e387981 */ /* 0x000f28000c1e1900 */
[----:B-----5:R-:W4:Y:S01]  /*2100*/  LDG.E R55, desc[UR8][R46.64+0xc] ;  /* 0x00000c082e377981 */ /* 0x020f22000c1e1900 */
        /* <DEDUP_REMOVED lines=31> */
.L_x_47:
[----:B-1----:R-:W-:Y:S01]  /*2300*/  FMUL.FTZ R61, R48, R3 ;  /* 0x00000003303d7220 */ /* 0x002fe20000410000 */
[----:B------:R-:W-:-:S03]  /*2310*/  FMUL.FTZ R3, R3, 0.5 ;  /* 0x3f00000003037820 */ /* 0x000fc60000410000 */
[----:B------:R-:W-:-:S04]  /*2320*/  FFMA R0, -R61, R61, R48 ;  /* 0x0000003d3d007223 */ /* 0x000fc80000000130 */
[----:B------:R-:W-:-:S07]  /*2330*/  FFMA R61, R0, R3, R61 ;  /* 0x00000003003d7223 */ /* 0x000fce000000003d */
.L_x_48:
[----:B------:R-:W-:Y:S05]  /*2340*/  BSYNC.RECONVERGENT B0 ;  /* 0x0000000000007941 */ /* 0x000fea0003800200 */
.L_x_46:
        /* <DEDUP_REMOVED lines=14> */
.L_x_50:
[----:B------:R-:W-:Y:S05]  /*2430*/  BSYNC.RECONVERGENT B4 ;  /* 0x0000000000047941 */ /* 0x000fea0003800200 */
.L_x_49:
[----:B------:R-:W-:Y:S01]  /*2440*/  FSETP.GEU.AND P0, PT, R65, R0, PT ;  /* 0x000000004100720b */ /* 0x000fe20003f0e000 */
[----:B------:R-:W-:Y:S01]  /*2450*/  BSSY.RELIABLE B4, `(.L_x_51) ;  /* 0x0000016000047945 */ /* 0x000fe20003800100 */
[----:B------:R-:W-:-:S13]  /*2460*/  FSETP.GEU.AND P1, PT, R0, 0.0010000000474974513054, PT ;  /* 0x3a83126f0000780b */ /* 0x000fda0003f2e000 */
        /* <DEDUP_REMOVED lines=12> */
[----:B------:R-:W-:Y:S02]  /*2530*/  MOV R0, R64 ;  /* 0x0000004000007202 */ /* 0x000fe40000000f00 */
[----:B------:R-:W-:-:S07]  /*2540*/  MOV R46, 0x2560 ;  /* 0x00002560002e7802 */ /* 0x000fce0000000f00 */
[----:B-----5:R-:W-:Y:S05]  /*2550*/  CALL.REL.NOINC `($__internal_4_$__cuda_sm3x_div_rn_noftz_f32_slowpath) ;  /* 0x0000003c00287944 */ /* 0x020fea0003c00000 */
.L_x_54:
[----:B------:R-:W-:Y:S05]  /*2560*/  BSYNC.RECONVERGENT B5 ;  /* 0x0000000000057941 */ /* 0x000fea0003800200 */
.L_x_53:
[----:B------:R-:W-:-:S04]  /*2570*/  FSETP.GEU.AND P0, PT, R65, R0, PT ;  /* 0x000000004100720b */ /* 0x000fc80003f0e000 */
[----:B------:R-:W-:-:S13]  /*2580*/  FSETP.LT.OR P0, PT, R0, 0.0010000000474974513054, !P0 ;  /* 0x3a83126f0000780b */ /* 0x000fda0004701400 */
[----:B------:R-:W-:Y:S05]  /*2590*/  @P0 BREAK.RELIABLE B4 ;  /* 0x0000000000040942 */ /* 0x000fea0003800100 */
[----:B------:R-:W-:Y:S05]  /*25a0*/  @P0 BRA `(.L_x_45) ;  /* 0x0000000400040947 */ /* 0x000fea0003800000 */
.L_x_52:
[----:B------:R-:W-:Y:S05]  /*25b0*/  BSYNC.RELIABLE B4 ;  /* 0x0000000000047941 */ /* 0x000fea0003800100 */
.L_x_51:
        /* <DEDUP_REMOVED lines=19> */
.L_x_56:
[----:B------:R-:W-:Y:S05]  /*26f0*/  BSYNC.RECONVERGENT B4 ;  /* 0x0000000000047941 */ /* 0x000fea0003800200 */
.L_x_55:
        /* <DEDUP_REMOVED lines=13> */
[----:B------:R-:W-:-:S07]  /*27d0*/  MOV R8, R0 ;  /* 0x0000000000087202 */ /* 0x000fce0000000f00 */
.L_x_58:
[----:B------:R-:W-:Y:S05]  /*27e0*/  BSYNC.RECONVERGENT B4 ;  /* 0x0000000000047941 */ /* 0x000fea0003800200 */
.L_x_57:
        /* <DEDUP_REMOVED lines=13> */
.L_x_60:
[----:B------:R-:W-:Y:S05]  /*28c0*/  BSYNC.RECONVERGENT B4 ;  /* 0x0000000000047941 */ /* 0x000fea0003800200 */
.L_x_59:
[----:B------:R-:W-:Y:S01]  /*28d0*/  FMUL R16, R8, R41 ;  /* 0x0000002908107220 */ /* 0x000fe20000400000 */
[----:B------:R-:W-:Y:S01]  /*28e0*/  HFMA2 R59, -RZ, RZ, 0, 5.9604644775390625e-08 ;  /* 0x00000001ff3b7431 */ /* 0x000fe200000001ff */
[----:B-----5:R-:W-:Y:S01]  /*28f0*/  MOV R17, R52 ;  /* 0x0000003400117202 */ /* 0x020fe20000000f00 */
[----:B------:R-:W-:Y:S02]  /*2900*/  IMAD.MOV.U32 R18, RZ, RZ, R51 ;  /* 0x000000ffff127224 */ /* 0x000fe400078e0033 */
[----:B------:R-:W-:Y:S01]  /*2910*/  FFMA R3, R7, R40, R16 ;  /* 0x0000002807037223 */ /* 0x000fe20000000010 */
[----:B------:R-:W-:Y:S01]  /*2920*/  MOV R16, R53 ;  /* 0x0000003500107202 */ /* 0x000fe20000000f00 */
[----:B------:R-:W-:Y:S01]  /*2930*/  IMAD.MOV.U32 R20, RZ, RZ, R39 ;  /* 0x000000ffff147224 */ /* 0x000fe200078e0027 */
[----:B------:R-:W-:Y:S01]  /*2940*/  MOV R19, R50 ;  /* 0x0000003200137202 */ /* 0x000fe20000000f00 */
[----:B------:R-:W-:Y:S01]  /*2950*/  FFMA R3, R0, R30, R3 ;  /* 0x0000001e00037223 */ /* 0x000fe20000000003 */
[----:B------:R-:W-:-:S04]  /*2960*/  MOV R21, R38 ;  /* 0x0000002600157202 */ /* 0x000fc80000000f00 */
[----:B------:R-:W-:-:S04]  /*2970*/  FSETP.GEU.AND P0, PT, R3, RZ, PT ;  /* 0x000000ff0300720b */ /* 0x000fc80003f0e000 */
[----:B------:R-:W-:Y:S02]  /*2980*/  SEL R25, RZ, 0x1, P0 ;  /* 0x00000001ff197807 */ /* 0x000fe40000000000 */
[----:B------:R-:W-:Y:S02]  /*2990*/  FSEL R22, R7, -R7, !P0 ;  /* 0x8000000707167208 */ /* 0x000fe40004000000 */
[----:B------:R-:W-:Y:S02]  /*29a0*/  FSEL R23, R8, -R8, !P0 ;  /* 0x8000000808177208 */ /* 0x000fe40004000000 */
[----:B------:R-:W-:-:S07]  /*29b0*/  FSEL R24, R0, -R0, !P0 ;  /* 0x8000000000187208 */ /* 0x000fce0004000000 */
.L_x_45:
[----:B------:R-:W-:Y:S05]  /*29c0*/  BSYNC.RECONVERGENT B3 ;  /* 0x0000000000037941 */ /* 0x000fea0003800200 */
.L_x_44:
[----:B------:R-:W-:-:S04]  /*29d0*/  LOP3.LUT P0, RZ, R59, 0xff, RZ, 0xc0, !PT ;  /* 0x000000ff3bff7812 */ /* 0x000fc8000780c0ff */
[----:B------:R-:W-:-:S13]  /*29e0*/  PLOP3.LUT P0, PT, P0, PT, PT, 0x8, 0x80 ;  /* 0x000000000080781c */ /* 0x000fda000070e170 */
.L_x_7:
[----:B------:R-:W-:Y:S01]  /*29f0*/  MOV R7, R42 ;  /* 0x0000002a00077202 */ /* 0x000fe20000000f00 */
[----:B------:R-:W-:Y:S01]  /*2a00*/  IMAD.MOV.U32 R8, RZ, RZ, R43 ;  /* 0x000000ffff087224 */ /* 0x000fe200078e002b */
[----:B------:R-:W-:Y:S01]  /*2a10*/  MOV R9, R44 ;  /* 0x0000002c00097202 */ /* 0x000fe20000000f00 */
[----:B------:R-:W-:Y:S06]  /*2a20*/  @P0 BRA `(.L_x_61) ;  /* 0x0000002000f80947 */ /* 0x000fec0003800000 */
[----:B------:R-:W-:Y:S01]  /*2a30*/  MOV R3, 0xffffffff ;  /* 0xffffffff00037802 */ /* 0x000fe20000000f00 */
[----:B------:R-:W-:Y:S03]  /*2a40*/  BSSY.RELIABLE B3, `(.L_x_62) ;  /* 0x0000238000037945 */ /* 0x000fe60003800100 */
[----:B------:R-:W-:-:S05]  /*2a50*/  VIADDMNMX.U32 R0, R16, R3, 0x2, PT ;  /* 0x0000000210007446 */ /* 0x000fca0003800003 */
[----:B------:R-:W-:-:S04]  /*2a60*/  IMAD.SHL.U32 R0, R0, 0x4, RZ ;  /* 0x0000000400007824 */ /* 0x000fc800078e00ff */
[----:B-----5:R-:W0:Y:S02]  /*2a70*/  LDC R38, c[0x2][R0] ;  /* 0x0080000000267b82 */ /* 0x020e240000000800 */
[----:B0-----:R-:W-:-:S04]  /*2a80*/  SHF.R.S32.HI R39, RZ, 0x1f, R38 ;  /* 0x0000001fff277819 */ /* 0x001fc80000011426 */
.L_x_164:
[----:B------:R-:W-:Y:S05]  /*2a90*/  BRX R38 -0x2aa0                                                                                          (*"BRANCH_TARGETS .L_x_165,.L_x_166,.L_x_167"*) ;  /* 0xffffffd426587949 */ /* 0x000fea000383ffff */
.L_x_167:
[----:B------:R-:W-:-:S13]  /*2aa0*/  ISETP.NE.AND P0, PT, R16, RZ, PT ;  /* 0x000000ff1000720c */ /* 0x000fda0003f05270 */
[----:B------:R-:W-:Y:S05]  /*2ab0*/  @P0 BREAK.RELIABLE B3 ;  /* 0x0000000000030942 */ /* 0x000fea0003800100 */
[----:B------:R-:W-:Y:S05]  /*2ac0*/  @P0 BRA `(.L_x_63) ;  /* 0x0000001000800947 */ /* 0x000fea0003800000 */
[----:B------:R-:W-:Y:S01]  /*2ad0*/  BSSY.RECONVERGENT B0, `(.L_x_64) ;  /* 0x0000036000007945 */ /* 0x000fe20003800200 */
[----:B------:R-:W-:-:S07]  /*2ae0*/  MOV R0, R31 ;  /* 0x0000001f00007202 */ /* 0x000fce0000000f00 */
.L_x_65:
[----:B------:R-:W-:Y:S01]  /*2af0*/  SHF.R.U32.HI R30, RZ, 0x2, R35 ;  /* 0x00000002ff1e7819 */ /* 0x000fe20000011623 */
[----:B------:R-:W-:Y:S01]  /*2b00*/  IMAD.MOV.U32 R43, RZ, RZ, 0x2f800000 ;  /* 0x2f800000ff2b7424 */ /* 0x000fe200078e00ff */
[----:B------:R-:W-:Y:S01]  /*2b10*/  SHF.L.U32 R38, R29, 0x4, RZ ;  /* 0x000000041d267819 */ /* 0x000fe200000006ff */
[----:B------:R-:W-:Y:S01]  /*2b20*/  UMOV UR6, 0x79c842fa ;  /* 0x79c842fa00067882 */ /* 0x000fe20000000000 */
[----:B------:R-:W-:Y:S01]  /*2b30*/  LOP3.LUT R30, R30, R35, RZ, 0x3c, !PT ;  /* 0x000000231e1e7212 */ /* 0x000fe200078e3cff */
[----:B------:R-:W-:Y:S01]  /*2b40*/  IMAD.MOV.U32 R35, RZ, RZ, R26 ;  /* 0x000000ffff237224 */ /* 0x000fe200078e001a */
[----:B------:R-:W-:Y:S01]  /*2b50*/  SHF.R.U32.HI R27, RZ, 0x2, R28 ;  /* 0x00000002ff1b7819 */ /* 0x000fe2000001161c */
[----:B------:R-:W-:Y:S01]  /*2b60*/  UMOV UR7, 0x4007ffff ;  /* 0x4007ffff00077882 */ /* 0x000fe20000000000 */
[----:B------:R-:W-:Y:S01]  /*2b70*/  SHF.R.U32.HI R31, RZ, 0x2, R0 ;  /* 0x00000002ff1f7819 */ /* 0x000fe20000011600 */
[----:B------:R-:W-:Y:S01]  /*2b80*/  IMAD.SHL.U32 R3, R30, 0x2, RZ ;  /* 0x000000021e037824 */ /* 0x000fe200078e00ff */
[----:B------:R-:W-:-:S02]  /*2b90*/  LOP3.LUT R27, R27, R28, RZ, 0x3c, !PT ;  /* 0x0000001c1b1b7212 */ /* 0x000fc400078e3cff */
[----:B------:R-:W-:Y:S02]  /*2ba0*/  LOP3.LUT R31, R31, R0, RZ, 0x3c, !PT ;  /* 0x000000001f1f7212 */ /* 0x000fe400078e3cff */
[----:B------:R-:W-:Y:S02]  /*2bb0*/  LOP3.LUT R3, R29, R38, R3, 0x96, !PT ;  /* 0x000000261d037212 */ /* 0x000fe400078e9603 */
[----:B------:R-:W-:Y:S02]  /*2bc0*/  MOV R42, R29 ;  /* 0x0000001d002a7202 */ /* 0x000fe40000000f00 */
[----:B------:R-:W-:Y:S02]  /*2bd0*/  LOP3.LUT R3, R3, R30, RZ, 0x3c, !PT ;  /* 0x0000001e03037212 */ /* 0x000fe400078e3cff */
[----:B------:R-:W-:Y:S02]  /*2be0*/  SHF.L.U32 R30, R27, 0x1, RZ ;  /* 0x000000011b1e7819 */ /* 0x000fe400000006ff */
[----:B------:R-:W-:-:S04]  /*2bf0*/  SHF.L.U32 R28, R3, 0x4, RZ ;  /* 0x00000004031c7819 */ /* 0x000fc800000006ff */
[----:B------:R-:W-:Y:S02]  /*2c00*/  LOP3.LUT R28, R27, R30, R28, 0x96, !PT ;  /* 0x0000001e1b1c7212 */ /* 0x000fe400078e961c */
[----:B------:R-:W-:Y:S02]  /*2c10*/  SHF.L.U32 R30, R31, 0x1, RZ ;  /* 0x000000011f1e7819 */ /* 0x000fe400000006ff */
[----:B------:R-:W-:-:S04]  /*2c20*/  LOP3.LUT R26, R28, R3, RZ, 0x3c, !PT ;  /* 0x000000031c1a7212 */ /* 0x000fc800078e3cff */
[----:B------:R-:W-:Y:S02]  /*2c30*/  SHF.L.U32 R28, R26, 0x4, RZ ;  /* 0x000000041a1c7819 */ /* 0x000fe400000006ff */
[C---:B------:R-:W-:Y:S02]  /*2c40*/  IADD3 R0, PT, PT, R34.reuse, 0xb0f8a, R26 ;  /* 0x000b0f8a22007810 */ /* 0x040fe40007ffe01a */
[----:B------:R-:W-:Y:S02]  /*2c50*/  LOP3.LUT R31, R31, R30, R28, 0x96, !PT ;  /* 0x0000001e1f1f7212 */ /* 0x000fe400078e961c */
[----:B------:R-:W-:Y:S02]  /*2c60*/  I2FP.F32.U32 R27, R0 ;  /* 0x00000000001b7245 */ /* 0x000fe40000201000 */
[C---:B------:R-:W-:Y:S02]  /*2c70*/  IADD3 R0, PT, PT, R34.reuse, 0x587c5, R3 ;  /* 0x000587c522007810 */ /* 0x040fe40007ffe003 */
[----:B------:R-:W-:Y:S01]  /*2c80*/  IADD3 R34, PT, PT, R34, 0x10974f, RZ ;  /* 0x0010974f22227810 */ /* 0x000fe20007ffe0ff */
[----:B------:R-:W-:Y:S01]  /*2c90*/  FFMA R27, R27, R43, 1.1641532182693481445e-10 ;  /* 0x2f0000001b1b7423 */ /* 0x000fe2000000002b */
[----:B------:R-:W-:-:S02]  /*2ca0*/  LOP3.LUT R29, R31, R26, RZ, 0x3c, !PT ;  /* 0x0000001a1f1d7212 */ /* 0x000fc400078e3cff */
[----:B------:R-:W-:Y:S01]  /*2cb0*/  I2FP.F32.U32 R0, R0 ;  /* 0x0000000000007245 */ /* 0x000fe20000201000 */
[----:B------:R-:W0:Y:S02]  /*2cc0*/  F2F.F64.F32 R38, R27 ;  /* 0x0000001b00267310 */ /* 0x000e240000201800 */
[----:B------:R-:W-:Y:S02]  /*2cd0*/  IMAD.IADD R28, R29, 0x1, R34 ;  /* 0x000000011d1c7824 */ /* 0x000fe400078e0222 */
[----:B------:R-:W-:-:S03]  /*2ce0*/  FFMA R0, R0, R43, 1.1641532182693481445e-10 ;  /* 0x2f00000000007423 */ /* 0x000fc6000000002b */
[----:B------:R-:W-:Y:S01]  /*2cf0*/  I2FP.F32.U32 R28, R28 ;  /* 0x0000001c001c7245 */ /* 0x000fe20000201000 */
[----:B------:R-:W1:Y:S04]  /*2d00*/  F2F.F64.F32 R40, R0 ;  /* 0x0000000000287310 */ /* 0x000e680000201800 */
[----:B------:R-:W-:Y:S01]  /*2d10*/  FFMA R28, R28, R43, 1.1641532182693481445e-10 ;  /* 0x2f0000001c1c7423 */ /* 0x000fe2000000002b */
[----:B0-----:R-:W-:-:S03]  /*2d20*/  DMUL R44, R38, UR6 ;  /* 0x00000006262c7c28 */ /* 0x001fc60008000000 */
[----:B------:R0:W2:Y:S01]  /*2d30*/  F2F.F64.F32 R30, R28 ;  /* 0x0000001c001e7310 */ /* 0x0000a20000201800 */
[----:B-1----:R-:W-:-:S07]  /*2d40*/  DMUL R40, R40, UR6 ;  /* 0x0000000628287c28 */ /* 0x002fce0008000000 */
[----:B------:R-:W1:Y:S01]  /*2d50*/  F2F.F32.F64 R39, R44 ;  /* 0x0000002c00277310 */ /* 0x000e620000301000 */
[----:B0-----:R-:W-:Y:S01]  /*2d60*/  MOV R28, R42 ;  /* 0x0000002a001c7202 */ /* 0x001fe20000000f00 */
[----:B--2---:R-:W-:-:S06]  /*2d70*/  DMUL R30, R30, UR6 ;  /* 0x000000061e1e7c28 */ /* 0x004fcc0008000000 */
[----:B------:R-:W0:Y:S01]  /*2d80*/  F2F.F32.F64 R40, R40 ;  /* 0x0000002800287310 */ /* 0x000e220000301000 */
[----:B-1----:R-:W-:-:S07]  /*2d90*/  FADD R39, R39, -1 ;  /* 0xbf80000027277421 */ /* 0x002fce0000000000 */
[----:B------:R-:W1:Y:S01]  /*2da0*/  F2F.F32.F64 R30, R30 ;  /* 0x0000001e001e7310 */ /* 0x000e620000301000 */
[----:B------:R-:W-:Y:S01]  /*2db0*/  FMUL R0, R39, R39 ;  /* 0x0000002727007220 */ /* 0x000fe20000400000 */
[----:B0-----:R-:W-:-:S04]  /*2dc0*/  FADD R43, R40, -1 ;  /* 0xbf800000282b7421 */ /* 0x001fc80000000000 */
[----:B------:R-:W-:Y:S01]  /*2dd0*/  FFMA R27, R43, R43, R0 ;  /* 0x0000002b2b1b7223 */ /* 0x000fe20000000000 */
[----:B------:R-:W-:Y:S01]  /*2de0*/  MOV R0, R3 ;  /* 0x0000000300007202 */ /* 0x000fe20000000f00 */
[----:B-1----:R-:W-:-:S04]  /*2df0*/  FADD R38, R30, -1 ;  /* 0xbf8000001e267421 */ /* 0x002fc80000000000 */
[----:B------:R-:W-:-:S05]  /*2e00*/  FFMA R47, R38, R38, R27 ;  /* 0x00000026262f7223 */ /* 0x000fca000000001b */
[----:B------:R-:W-:-:S13]  /*2e10*/  FSETP.GE.AND P0, PT, R47, 1, PT ;  /* 0x3f8000002f00780b */ /* 0x000fda0003f06000 */
[----:B------:R-:W-:Y:S05]  /*2e20*/  @P0 BRA `(.L_x_65) ;  /* 0xfffffffc00300947 */ /* 0x000fea000383ffff */
[----:B------:R-:W-:Y:S05]  /*2e30*/  BSYNC.RECONVERGENT B0 ;  /* 0x0000000000007941 */ /* 0x000fea0003800200 */
.L_x_64:
[----:B------:R-:W0:Y:S01]  /*2e40*/  LDC.64 R40, c[0x0][0x400] ;  /* 0x00010000ff287b82 */ /* 0x000e220000000a00 */
[----:B------:R-:W-:Y:S01]  /*2e50*/  IMAD.MOV.U32 R28, RZ, RZ, R42 ;  /* 0x000000ffff1c7224 */ /* 0x000fe200078e002a */
[----:B------:R-:W-:Y:S01]  /*2e60*/  MOV R31, R3 ;  /* 0x00000003001f7202 */ /* 0x000fe20000000f00 */
[----:B------:R-:W-:Y:S01]  /*2e70*/  IMAD.MOV.U32 R27, RZ, RZ, R29 ;  /* 0x000000ffff1b7224 */ /* 0x000fe200078e001d */
[----:B------:R-:W-:Y:S01]  /*2e80*/  IADD3 R0, PT, PT, R47, -0xd000000, RZ ;  /* 0xf30000002f007810 */ /* 0x000fe20007ffe0ff */
[----:B------:R1:W2:Y:S01]  /*2e90*/  MUFU.RSQ R42, R47 ;  /* 0x0000002f002a7308 */ /* 0x0002a20000001400 */
[----:B------:R-:W-:Y:S01]  /*2ea0*/  MOV R30, R28 ;  /* 0x0000001c001e7202 */ /* 0x000fe20000000f00 */
[----:B------:R-:W-:Y:S01]  /*2eb0*/  BSSY.RECONVERGENT B0, `(.L_x_66) ;  /* 0x0000013000007945 */ /* 0x000fe20003800200 */
[----:B------:R-:W-:Y:S01]  /*2ec0*/  ISETP.GT.U32.AND P0, PT, R0, 0x727fffff, PT ;  /* 0x727fffff0000780c */ /* 0x000fe20003f04070 */
[----:B0-----:R-:W-:-:S05]  /*2ed0*/  IMAD.WIDE R40, R14, 0x30, R40 ;  /* 0x000000300e287825 */ /* 0x001fca00078e0228 */
[----:B------:R1:W-:Y:S04]  /*2ee0*/  STG.E.64 desc[UR8][R40.64+0x8], R30 ;  /* 0x0000081e28007986 */ /* 0x0003e8000c101b08 */
[----:B------:R1:W-:Y:S04]  /*2ef0*/  STG.E.64 desc[UR8][R40.64+0x10], R26 ;  /* 0x0000101a28007986 */ /* 0x0003e8000c101b08 */
[----:B------:R1:W-:Y:S04]  /*2f00*/  STG.E.64 desc[UR8][R40.64], R34 ;  /* 0x0000002228007986 */ /* 0x0003e8000c101b08 */
[----:B------:R1:W-:Y:S04]  /*2f10*/  STG.E.64 desc[UR8][R40.64+0x18], R32 ;  /* 0x0000182028007986 */ /* 0x0003e8000c101b08 */
[----:B------:R1:W-:Y:S04]  /*2f20*/  STG.E desc[UR8][R40.64+0x20], R12 ;  /* 0x0000200c28007986 */ /* 0x0003e8000c101908 */
[----:B------:R1:W-:Y:S01]  /*2f30*/  STG.E.64 desc[UR8][R40.64+0x28], R36 ;  /* 0x0000282428007986 */ /* 0x0003e2000c101b08 */
[----:B--2---:R-:W-:Y:S05]  /*2f40*/  @!P0 BRA `(.L_x_67) ;  /* 0x0000000000148947 */ /* 0x004fea0003800000 */
[----:B------:R-:W-:Y:S02]  /*2f50*/  MOV R3, R47 ;  /* 0x0000002f00037202 */ /* 0x000fe40000000f00 */
[----:B------:R-:W-:-:S07]  /*2f60*/  MOV R0, 0x2f80 ;  /* 0x00002f8000007802 */ /* 0x000fce0000000f00 */
[----:B-1----:R-:W-:Y:S05]  /*2f70*/  CALL.REL.NOINC `($__internal_3_$__cuda_sm20_sqrt_rn_f32_slowpath) ;  /* 0x0000003000487944 */ /* 0x002fea0003c00000 */
[----:B------:R-:W-:Y:S01]  /*2f80*/  IMAD.MOV.U32 R40, RZ, RZ, R48 ;  /* 0x000000ffff287224 */ /* 0x000fe200078e0030 */
[----:B------:R-:W-:Y:S06]  /*2f90*/  BRA `(.L_x_68) ;  /* 0x0000000000107947 */ /* 0x000fec0003800000 */
.L_x_67:
[----:B-1----:R-:W-:Y:S01]  /*2fa0*/  FMUL.FTZ R40, R47, R42 ;  /* 0x0000002a2f287220 */ /* 0x002fe20000410000 */
[----:B------:R-:W-:-:S03]  /*2fb0*/  FMUL.FTZ R0, R42, 0.5 ;  /* 0x3f0000002a007820 */ /* 0x000fc60000410000 */
[----:B------:R-:W-:-:S04]  /*2fc0*/  FFMA R3, -R40, R40, R47 ;  /* 0x0000002828037223 */ /* 0x000fc8000000012f */
[----:B------:R-:W-:-:S07]  /*2fd0*/  FFMA R40, R3, R0, R40 ;  /* 0x0000000003287223 */ /* 0x000fce0000000028 */
.L_x_68:
[----:B------:R-:W-:Y:S05]  /*2fe0*/  BSYNC.RECONVERGENT B0 ;  /* 0x0000000000007941 */ /* 0x000fea0003800200 */
.L_x_66:
[----:B------:R-:W0:Y:S01]  /*2ff0*/  MUFU.RCP R3, R40 ;  /* 0x0000002800037308 */ /* 0x000e220000001000 */
[----:B------:R-:W-:Y:S07]  /*3000*/  BSSY.RECONVERGENT B4, `(.L_x_69) ;  /* 0x000000d000047945 */ /* 0x000fee0003800200 */
[----:B------:R-:W1:Y:S01]  /*3010*/  FCHK P0, R43, R40 ;  /* 0x000000282b007302 */ /* 0x000e620000000000 */
[----:B0-----:R-:W-:-:S04]  /*3020*/  FFMA R0, R3, -R40, 1 ;  /* 0x3f80000003007423 */ /* 0x001fc80000000828 */
[----:B------:R-:W-:-:S04]  /*3030*/  FFMA R0, R3, R0, R3 ;  /* 0x0000000003007223 */ /* 0x000fc80000000003 */
[----:B------:R-:W-:-:S04]  /*3040*/  FFMA R41, R43, R0, RZ ;  /* 0x000000002b297223 */ /* 0x000fc800000000ff */
[----:B------:R-:W-:-:S04]  /*3050*/  FFMA R3, R41, -R40, R43 ;  /* 0x8000002829037223 */ /* 0x000fc8000000002b */
[----:B------:R-:W-:Y:S01]  /*3060*/  FFMA R41, R0, R3, R41 ;  /* 0x0000000300297223 */ /* 0x000fe20000000029 */
[----:B-1----:R-:W-:Y:S06]  /*3070*/  @!P0 BRA `(.L_x_70) ;  /* 0x0000000000148947 */ /* 0x002fec0003800000 */
[----:B------:R-:W-:Y:S02]  /*3080*/  MOV R3, R43 ;  /* 0x0000002b00037202 */ /* 0x000fe40000000f00 */
[----:B------:R-:W-:Y:S02]  /*3090*/  MOV R0, R40 ;  /* 0x0000002800007202 */ /* 0x000fe40000000f00 */
[----:B------:R-:W-:-:S07]  /*30a0*/  MOV R46, 0x30c0 ;  /* 0x000030c0002e7802 */ /* 0x000fce0000000f00 */
[----:B------:R-:W-:Y:S05]  /*30b0*/  CALL.REL.NOINC `($__internal_4_$__cuda_sm3x_div_rn_noftz_f32_slowpath) ;  /* 0x0000003000507944 */ /* 0x000fea0003c00000 */
[----:B------:R-:W-:-:S07]  /*30c0*/  IMAD.MOV.U32 R41, RZ, RZ, R0 ;  /* 0x000000ffff297224 */ /* 0x000fce00078e0000 */
.L_x_70:
[----:B------:R-:W-:Y:S05]  /*30d0*/  BSYNC.RECONVERGENT B4 ;  /* 0x0000000000047941 */ /* 0x000fea0003800200 */
.L_x_69:
        /* <DEDUP_REMOVED lines=14> */
.L_x_72:
[----:B------:R-:W-:Y:S05]  /*31c0*/  BSYNC.RECONVERGENT B4 ;  /* 0x0000000000047941 */ /* 0x000fea0003800200 */
.L_x_71:
        /* <DEDUP_REMOVED lines=13> */
.L_x_74:
[----:B------:R-:W-:Y:S05]  /*32a0*/  BSYNC.RECONVERGENT B4 ;  /* 0x0000000000047941 */ /* 0x000fea0003800200 */
.L_x_73:
[----:B------:R-:W-:Y:S01]  /*32b0*/  FADD R30, R23, R30 ;  /* 0x0000001e171e7221 */ /* 0x000fe20000000000 */
[----:B------:R-:W-:Y:S01]  /*32c0*/  FADD R41, R22, R41 ;  /* 0x0000002916297221 */ /* 0x000fe20000000000 */
[----:B------:R-:W-:Y:S01]  /*32d0*/  FADD R39, R24, R0 ;  /* 0x0000000018277221 */ /* 0x000fe20000000000 */
[----:B------:R-:W-:Y:S01]  /*32e0*/  IMAD.MOV.U32 R49, RZ, RZ, R19 ;  /* 0x000000ffff317224 */ /* 0x000fe200078e0013 */
[----:B------:R-:W-:Y:S02]  /*32f0*/  MOV R3, R18 ;  /* 0x0000001200037202 */ /* 0x000fe40000000f00 */
[----:B------:R-:W-:Y:S02]  /*3300*/  FSETP.GEU.AND P0, PT, |R30|, 9.9999999392252902908e-09, PT ;  /* 0x322bcc771e00780b */ /* 0x000fe40003f0e200 */
[----:B------:R-:W-:Y:S02]  /*3310*/  MOV R27, R17 ;  /* 0x00000011001b7202 */ /* 0x000fe40000000f00 */
[----:B------:R-:W-:-:S04]  /*3320*/  FSETP.GEU.OR P0, PT, |R41|, 9.9999999392252902908e-09, P0 ;  /* 0x322bcc772900780b */ /* 0x000fc8000070e600 */
[----:B------:R-:W-:-:S04]  /*3330*/  FSETP.GEU.OR P0, PT, |R39|, 9.9999999392252902908e-09, P0 ;  /* 0x322bcc772700780b */ /* 0x000fc8000070e600 */
[----:B------:R-:W-:Y:S02]  /*3340*/  FSEL R40, R41, R22, P0 ;  /* 0x0000001629287208 */ /* 0x000fe40000000000 */
[----:B------:R-:W-:Y:S02]  /*3350*/  FSEL R41, R30, R23, P0 ;  /* 0x000000171e297208 */ /* 0x000fe40000000000 */
[----:B------:R-:W-:Y:S01]  /*3360*/  FSEL R30, R39, R24, P0 ;  /* 0x00000018271e7208 */ /* 0x000fe20000000000 */
[----:B------:R-:W-:Y:S06]  /*3370*/  BRA `(.L_x_75) ;  /* 0x0000001800747947 */ /* 0x000fec0003800000 */
.L_x_165:
[----:B------:R-:W-:Y:S01]  /*3380*/  FMUL R3, R41, R41 ;  /* 0x0000002929037220 */ /* 0x000fe20000400000 */
[----:B------:R-:W-:Y:S03]  /*3390*/  BSSY.RECONVERGENT B0, `(.L_x_76) ;  /* 0x0000010000007945 */ /* 0x000fe60003800200 */
[----:B------:R-:W-:-:S04]  /*33a0*/  FFMA R3, R40, R40, R3 ;  /* 0x0000002828037223 */ /* 0x000fc80000000003 */
[----:B------:R-:W-:-:S04]  /*33b0*/  FFMA R0, R30, R30, R3 ;  /* 0x0000001e1e007223 */ /* 0x000fc80000000003 */
[----:B------:R-:W-:Y:S01]  /*33c0*/  VIADD R27, R0, 0xf3000000 ;  /* 0xf3000000001b7836 */ /* 0x000fe20000000000 */
[----:B------:R0:W1:Y:S04]  /*33d0*/  MUFU.RSQ R3, R0 ;  /* 0x0000000000037308 */ /* 0x0000680000001400 */
[----:B------:R-:W-:-:S13]  /*33e0*/  ISETP.GT.U32.AND P0, PT, R27, 0x727fffff, PT ;  /* 0x727fffff1b00780c */ /* 0x000fda0003f04070 */
[----:B01----:R-:W-:Y:S05]  /*33f0*/  @!P0 BRA `(.L_x_77) ;  /* 0x0000000000148947 */ /* 0x003fea0003800000 */
[----:B------:R-:W-:Y:S02]  /*3400*/  MOV R3, R0 ;  /* 0x0000000000037202 */ /* 0x000fe40000000f00 */
[----:B------:R-:W-:-:S07]  /*3410*/  MOV R0, 0x3430 ;  /* 0x0000343000007802 */ /* 0x000fce0000000f00 */
[----:B------:R-:W-:Y:S05]  /*3420*/  CALL.REL.NOINC `($__internal_3_$__cuda_sm20_sqrt_rn_f32_slowpath) ;  /* 0x0000002c001c7944 */ /* 0x000fea0003c00000 */
[----:B------:R-:W-:Y:S01]  /*3430*/  MOV R43, R48 ;  /* 0x00000030002b7202 */ /* 0x000fe20000000f00 */
[----:B------:R-:W-:Y:S06]  /*3440*/  BRA `(.L_x_78) ;  /* 0x0000000000107947 */ /* 0x000fec0003800000 */
.L_x_77:
[----:B------:R-:W-:Y:S01]  /*3450*/  FMUL.FTZ R43, R0, R3 ;  /* 0x00000003002b7220 */ /* 0x000fe20000410000 */
[----:B------:R-:W-:-:S03]  /*3460*/  FMUL.FTZ R3, R3, 0.5 ;  /* 0x3f00000003037820 */ /* 0x000fc60000410000 */
[----:B------:R-:W-:-:S04]  /*3470*/  FFMA R0, -R43, R43, R0 ;  /* 0x0000002b2b007223 */ /* 0x000fc80000000100 */
[----:B------:R-:W-:-:S07]  /*3480*/  FFMA R43, R0, R3, R43 ;  /* 0x00000003002b7223 */ /* 0x000fce000000002b */
.L_x_78:
[----:B------:R-:W-:Y:S05]  /*3490*/  BSYNC.RECONVERGENT B0 ;  /* 0x0000000000007941 */ /* 0x000fea0003800200 */
.L_x_76:
        /* <DEDUP_REMOVED lines=9> */
[----:B------:R-:W-:Y:S01]  /*3530*/  IMAD.MOV.U32 R3, RZ, RZ, R40 ;  /* 0x000000ffff037224 */ /* 0x000fe200078e0028 */
[----:B------:R-:W-:Y:S02]  /*3540*/  MOV R0, R43 ;  /* 0x0000002b00007202 */ /* 0x000fe40000000f00 */
[----:B------:R-:W-:-:S07]  /*3550*/  MOV R46, 0x3570 ;  /* 0x00003570002e7802 */ /* 0x000fce0000000f00 */
[----:B------:R-:W-:Y:S05]  /*3560*/  CALL.REL.NOINC `($__internal_4_$__cuda_sm3x_div_rn_noftz_f32_slowpath) ;  /* 0x0000002c00247944 */ /* 0x000fea0003c00000 */
[----:B------:R-:W-:-:S07]  /*3570*/  MOV R39, R0 ;  /* 0x0000000000277202 */ /* 0x000fce0000000f00 */
.L_x_80:
[----:B------:R-:W-:Y:S05]  /*3580*/  BSYNC.RECONVERGENT B4 ;  /* 0x0000000000047941 */ /* 0x000fea0003800200 */
.L_x_79:
        /* <DEDUP_REMOVED lines=14> */
.L_x_82:
[----:B------:R-:W-:Y:S05]  /*3670*/  BSYNC.RECONVERGENT B4 ;  /* 0x0000000000047941 */ /* 0x000fea0003800200 */
.L_x_81:
        /* <DEDUP_REMOVED lines=13> */
.L_x_84:
[----:B------:R-:W-:Y:S05]  /*3750*/  BSYNC.RECONVERGENT B4 ;  /* 0x0000000000047941 */ /* 0x000fea0003800200 */
.L_x_83:
[C---:B------:R-:W-:Y:S01]  /*3760*/  FMUL R3, R23.reuse, R38 ;  /* 0x0000002617037220 */ /* 0x040fe20000400000 */
[----:B------:R-:W-:Y:S01]  /*3770*/  FADD R47, R24, R24 ;  /* 0x00000018182f7221 */ /* 0x000fe20000000000 */
[C---:B------:R-:W-:Y:S01]  /*3780*/  FADD R30, R22.reuse, R22 ;  /* 0x00000016161e7221 */ /* 0x040fe20000000000 */
[----:B------:R-:W-:Y:S01]  /*3790*/  FADD R45, R23, R23 ;  /* 0x00000017172d7221 */ /* 0x000fe20000000000 */
[----:B------:R-:W-:Y:S01]  /*37a0*/  FFMA R3, R22, R39, R3 ;  /* 0x0000002716037223 */ /* 0x000fe20000000003 */
[----:B------:R-:W-:Y:S03]  /*37b0*/  BSSY.RECONVERGENT B0, `(.L_x_85) ;  /* 0x0000039000007945 */ /* 0x000fe60003800200 */
[----:B------:R-:W-:-:S04]  /*37c0*/  FFMA R27, R24, R0, R3 ;  /* 0x00000000181b7223 */ /* 0x000fc80000000003 */
[-C--:B------:R-:W-:Y:S01]  /*37d0*/  FFMA R47, -R47, R27.reuse, R0 ;  /* 0x0000001b2f2f7223 */ /* 0x080fe20000000100 */
[-C--:B------:R-:W-:Y:S01]  /*37e0*/  FFMA R3, -R30, R27.reuse, R39 ;  /* 0x0000001b1e037223 */ /* 0x080fe20000000127 */
[----:B------:R-:W-:Y:S01]  /*37f0*/  FFMA R45, -R45, R27, R38 ;  /* 0x0000001b2d2d7223 */ /* 0x000fe20000000126 */
[----:B------:R-:W-:-:S07]  /*3800*/  MOV R0, R31 ;  /* 0x0000001f00007202 */ /* 0x000fce0000000f00 */
.L_x_86:
[----:B------:R-:W-:Y:S01]  /*3810*/  SHF.R.U32.HI R30, RZ, 0x2, R35 ;  /* 0x00000002ff1e7819 */ /* 0x000fe20000011623 */
[----:B------:R-:W-:Y:S01]  /*3820*/  IMAD.SHL.U32 R27, R29, 0x10, RZ ;  /* 0x000000101d1b7824 */ /* 0x000fe200078e00ff */
[----:B------:R-:W-:Y:S01]  /*3830*/  SHF.R.U32.HI R31, RZ, 0x2, R28 ;  /* 0x00000002ff1f7819 */ /* 0x000fe2000001161c */
[----:B------:R-:W-:Y:S01]  /*3840*/  HFMA2 R43, -RZ, RZ, 0.1171875, 0 ;  /* 0x2f800000ff2b7431 */ /* 0x000fe200000001ff */
[----:B------:R-:W-:Y:S01]  /*3850*/  LOP3.LUT R30, R30, R35, RZ, 0x3c, !PT ;  /* 0x000000231e1e7212 */ /* 0x000fe200078e3cff */
[----:B------:R-:W-:Y:S01]  /*3860*/  UMOV UR6, 0x79c842fa ;  /* 0x79c842fa00067882 */ /* 0x000fe20000000000 */
[----:B------:R-:W-:Y:S01]  /*3870*/  LOP3.LUT R31, R31, R28, RZ, 0x3c, !PT ;  /* 0x0000001c1f1f7212 */ /* 0x000fe200078e3cff */
[----:B------:R-:W-:Y:S01]  /*3880*/  UMOV UR7, 0x4007ffff ;  /* 0x4007ffff00077882 */ /* 0x000fe20000000000 */
[----:B------:R-:W-:Y:S02]  /*3890*/  SHF.L.U32 R38, R30, 0x1, RZ ;  /* 0x000000011e267819 */ /* 0x000fe400000006ff */
[----:B------:R-:W-:-:S02]  /*38a0*/  SHF.R.U32.HI R39, RZ, 0x2, R0 ;  /* 0x00000002ff277819 */ /* 0x000fc40000011600 */
[----:B------:R-:W-:Y:S02]  /*38b0*/  LOP3.LUT R27, R29, R27, R38, 0x96, !PT ;  /* 0x0000001b1d1b7212 */ /* 0x000fe400078e9626 */
[----:B------:R-:W-:Y:S02]  /*38c0*/  MOV R35, R26 ;  /* 0x0000001a00237202 */ /* 0x000fe40000000f00 */
[----:B------:R-:W-:Y:S02]  /*38d0*/  LOP3.LUT R27, R27, R30, RZ, 0x3c, !PT ;  /* 0x0000001e1b1b7212 */ /* 0x000fe400078e3cff */
[----:B------:R-:W-:Y:S02]  /*38e0*/  SHF.L.U32 R30, R31, 0x1, RZ ;  /* 0x000000011f1e7819 */ /* 0x000fe400000006ff */
[----:B------:R-:W-:Y:S01]  /*38f0*/  LOP3.LUT R39, R39, R0, RZ, 0x3c, !PT ;  /* 0x0000000027277212 */ /* 0x000fe200078e3cff */
[----:B------:R-:W-:-:S05]  /*3900*/  IMAD.SHL.U32 R28, R27, 0x10, RZ ;  /* 0x000000101b1c7824 */ /* 0x000fca00078e00ff */
[----:B------:R-:W-:Y:S02]  /*3910*/  LOP3.LUT R28, R31, R30, R28, 0x96, !PT ;  /* 0x0000001e1f1c7212 */ /* 0x000fe400078e961c */
[----:B------:R-:W-:Y:S02]  /*3920*/  SHF.L.U32 R31, R39, 0x1, RZ ;  /* 0x00000001271f7819 */ /* 0x000fe400000006ff */
[----:B------:R-:W-:-:S04]  /*3930*/  LOP3.LUT R26, R28, R27, RZ, 0x3c, !PT ;  /* 0x0000001b1c1a7212 */ /* 0x000fc800078e3cff */
[----:B------:R-:W-:Y:S01]  /*3940*/  IADD3 R0, PT, PT, R34, 0xb0f8a, R26 ;  /* 0x000b0f8a22007810 */ /* 0x000fe20007ffe01a */
[----:B------:R-:W-:-:S03]  /*3950*/  IMAD.SHL.U32 R28, R26, 0x10, RZ ;  /* 0x000000101a1c7824 */ /* 0x000fc600078e00ff */
[----:B------:R-:W-:Y:S02]  /*3960*/  I2FP.F32.U32 R30, R0 ;  /* 0x00000000001e7245 */ /* 0x000fe40000201000 */
[----:B------:R-:W-:Y:S02]  /*3970*/  LOP3.LUT R31, R39, R31, R28, 0x96, !PT ;  /* 0x0000001f271f7212 */ /* 0x000fe400078e961c */
[C---:B------:R-:W-:Y:S01]  /*3980*/  IADD3 R0, PT, PT, R34.reuse, 0x587c5, R27 ;  /* 0x000587c522007810 */ /* 0x040fe20007ffe01b */
[----:B------:R-:W-:Y:S01]  /*3990*/  VIADD R34, R34, 0x10974f ;  /* 0x0010974f22227836 */ /* 0x000fe20000000000 */
[----:B------:R-:W-:Y:S01]  /*39a0*/  MOV R28, R29 ;  /* 0x0000001d001c7202 */ /* 0x000fe20000000f00 */
[----:B------:R-:W-:Y:S01]  /*39b0*/  FFMA R42, R30, R43, 1.1641532182693481445e-10 ;  /* 0x2f0000001e2a7423 */ /* 0x000fe2000000002b */
[----:B------:R-:W-:Y:S02]  /*39c0*/  LOP3.LUT R29, R31, R26, RZ, 0x3c, !PT ;  /* 0x0000001a1f1d7212 */ /* 0x000fe400078e3cff */
[----:B------:R-:W-:Y:S01]  /*39d0*/  I2FP.F32.U32 R0, R0 ;  /* 0x0000000000007245 */ /* 0x000fe20000201000 */
[----:B------:R-:W0:Y:S01]  /*39e0*/  F2F.F64.F32 R40, R42 ;  /* 0x0000002a00287310 */ /* 0x000e220000201800 */
[----:B------:R-:W-:-:S03]  /*39f0*/  IADD3 R30, PT, PT, R34, R29, RZ ;  /* 0x0000001d221e7210 */ /* 0x000fc60007ffe0ff */
[----:B------:R-:W-:Y:S01]  /*3a00*/  FFMA R0, R0, R43, 1.1641532182693481445e-10 ;  /* 0x2f00000000007423 */ /* 0x000fe2000000002b */
[----:B------:R-:W-:-:S03]  /*3a10*/  I2FP.F32.U32 R30, R30 ;  /* 0x0000001e001e7245 */ /* 0x000fc60000201000 */
[----:B------:R-:W1:Y:S02]  /*3a20*/  F2F.F64.F32 R38, R0 ;  /* 0x0000000000267310 */ /* 0x000e640000201800 */
[----:B------:R-:W-:Y:S01]  /*3a30*/  FFMA R43, R30, R43, 1.1641532182693481445e-10 ;  /* 0x2f0000001e2b7423 */ /* 0x000fe2000000002b */
[----:B0-----:R-:W-:-:S05]  /*3a40*/  DMUL R40, R40, UR6 ;  /* 0x0000000628287c28 */ /* 0x001fca0008000000 */
[----:B------:R-:W0:Y:S01]  /*3a50*/  F2F.F64.F32 R30, R43 ;  /* 0x0000002b001e7310 */ /* 0x000e220000201800 */
[----:B-1----:R-:W-:-:S07]  /*3a60*/  DMUL R38, R38, UR6 ;  /* 0x0000000626267c28 */ /* 0x002fce0008000000 */
[----:B------:R-:W1:Y:S01]  /*3a70*/  F2F.F32.F64 R40, R40 ;  /* 0x0000002800287310 */ /* 0x000e620000301000 */
[----:B0-----:R-:W-:-:S07]  /*3a80*/  DMUL R30, R30, UR6 ;  /* 0x000000061e1e7c28 */ /* 0x001fce0008000000 */
[----:B------:R-:W0:Y:S01]  /*3a90*/  F2F.F32.F64 R38, R38 ;  /* 0x0000002600267310 */ /* 0x000e220000301000 */
[----:B-1----:R-:W-:-:S07]  /*3aa0*/  FADD R44, R40, -1 ;  /* 0xbf800000282c7421 */ /* 0x002fce0000000000 */
[----:B------:R-:W1:Y:S01]  /*3ab0*/  F2F.F32.F64 R30, R30 ;  /* 0x0000001e001e7310 */ /* 0x000e620000301000 */
[----:B------:R-:W-:Y:S01]  /*3ac0*/  FMUL R0, R44, R44 ;  /* 0x0000002c2c007220 */ /* 0x000fe20000400000 */
[----:B0-----:R-:W-:-:S04]  /*3ad0*/  FADD R49, R38, -1 ;  /* 0xbf80000026317421 */ /* 0x001fc80000000000 */
[----:B------:R-:W-:Y:S01]  /*3ae0*/  FFMA R0, R49, R49, R0 ;  /* 0x0000003131007223 */ /* 0x000fe20000000000 */
[----:B-1----:R-:W-:-:S04]  /*3af0*/  FADD R51, R30, -1 ;  /* 0xbf8000001e337421 */ /* 0x002fc80000000000 */
[----:B------:R-:W-:-:S05]  /*3b00*/  FFMA R0, R51, R51, R0 ;  /* 0x0000003333007223 */ /* 0x000fca0000000000 */
[----:B------:R-:W-:Y:S02]  /*3b10*/  FSETP.GE.AND P0, PT, R0, 1, PT ;  /* 0x3f8000000000780b */ /* 0x000fe40003f06000 */
[----:B------:R-:W-:-:S11]  /*3b20*/  MOV R0, R27 ;  /* 0x0000001b00007202 */ /* 0x000fd60000000f00 */
[----:B------:R-:W-:Y:S05]  /*3b30*/  @P0 BRA `(.L_x_86) ;  /* 0xfffffffc00340947 */ /* 0x000fea000383ffff */
[----:B------:R-:W-:Y:S05]  /*3b40*/  BSYNC.RECONVERGENT B0 ;  /* 0x0000000000007941 */ /* 0x000fea0003800200 */
.L_x_85:
[----:B------:R-:W0:Y:S01]  /*3b50*/  LDC.64 R38, c[0x0][0x400] ;  /* 0x00010000ff267b82 */ /* 0x000e220000000a00 */
[C---:B------:R-:W-:Y:S01]  /*3b60*/  FFMA R41, R20.reuse, R44, R45 ;  /* 0x0000002c14297223 */ /* 0x040fe2000000002d */
[----:B------:R-:W-:Y:S02]  /*3b70*/  IMAD.MOV.U32 R31, RZ, RZ, R27 ;  /* 0x000000ffff1f7224 */ /* 0x000fe400078e001b */
[C---:B------:R-:W-:Y:S01]  /*3b80*/  FFMA R40, R20.reuse, R49, R3 ;  /* 0x0000003114287223 */ /* 0x040fe20000000003 */
[----:B------:R-:W-:Y:S01]  /*3b90*/  MOV R42, R28 ;  /* 0x0000001c002a7202 */ /* 0x000fe20000000f00 */
[----:B------:R-:W-:Y:S01]  /*3ba0*/  FMUL R3, R23, R41 ;  /* 0x0000002917037220 */ /* 0x000fe20000400000 */
[----:B------:R-:W-:Y:S01]  /*3bb0*/  FFMA R30, R20, R51, R47 ;  /* 0x00000033141e7223 */ /* 0x000fe2000000002f */
[----:B------:R-:W-:Y:S01]  /*3bc0*/  MOV R43, R31 ;  /* 0x0000001f002b7202 */ /* 0x000fe20000000f00 */
[----:B------:R-:W-:Y:S02]  /*3bd0*/  IMAD.MOV.U32 R27, RZ, RZ, R29 ;  /* 0x000000ffff1b7224 */ /* 0x000fe400078e001d */
[----:B------:R-:W-:Y:S01]  /*3be0*/  FFMA R3, R22, R40, R3 ;  /* 0x0000002816037223 */ /* 0x000fe20000000003 */
[----:B------:R-:W-:-:S03]  /*3bf0*/  MOV R49, R19 ;  /* 0x0000001300317202 */ /* 0x000fc60000000f00 */
[----:B------:R-:W-:-:S05]  /*3c00*/  FFMA R3, R24, R30, R3 ;  /* 0x0000001e18037223 */ /* 0x000fca0000000003 */
[----:B------:R-:W-:Y:S02]  /*3c10*/  FSETP.GT.AND P0, PT, R3, RZ, PT ;  /* 0x000000ff0300720b */ /* 0x000fe40003f04000 */
[----:B------:R-:W-:Y:S01]  /*3c20*/  MOV R3, R18 ;  /* 0x0000001200037202 */ /* 0x000fe20000000f00 */
[----:B0-----:R-:W-:-:S05]  /*3c30*/  IMAD.WIDE R38, R14, 0x30, R38 ;  /* 0x000000300e267825 */ /* 0x001fca00078e0226 */
[----:B------:R-:W-:Y:S05]  /*3c40*/  STG.E.64 desc[UR8][R38.64+0x8], R42 ;  /* 0x0000082a26007986 */ /* 0x000fea000c101b08 */
[----:B------:R-:W-:Y:S05]  /*3c50*/  @!P0 BREAK.RELIABLE B3 ;  /* 0x0000000000038942 */ /* 0x000fea0003800100 */
[----:B------:R-:W-:Y:S04]  /*3c60*/  STG.E.64 desc[UR8][R38.64], R34 ;  /* 0x0000002226007986 */ /* 0x000fe8000c101b08 */
[----:B------:R-:W-:Y:S04]  /*3c70*/  STG.E.64 desc[UR8][R38.64+0x18], R32 ;  /* 0x0000182026007986 */ /* 0x000fe8000c101b08 */
[----:B------:R-:W-:Y:S04]  /*3c80*/  STG.E desc[UR8][R38.64+0x20], R12 ;  /* 0x0000200c26007986 */ /* 0x000fe8000c101908 */
[----:B------:R-:W-:Y:S04]  /*3c90*/  STG.E.64 desc[UR8][R38.64+0x28], R36 ;  /* 0x0000282426007986 */ /* 0x000fe8000c101b08 */
[----:B------:R0:W-:Y:S02]  /*3ca0*/  STG.E.64 desc[UR8][R38.64+0x10], R26 ;  /* 0x0000101a26007986 */ /* 0x0001e4000c101b08 */
[----:B0-----:R-:W-:Y:S01]  /*3cb0*/  IMAD.MOV.U32 R27, RZ, RZ, R17 ;  /* 0x000000ffff1b7224 */ /* 0x001fe200078e0011 */
[----:B------:R-:W-:Y:S06]  /*3cc0*/  @P0 BRA `(.L_x_75) ;  /* 0x0000001000200947 */ /* 0x000fec0003800000 */
.L_x_63:
[----:B------:R-:W-:Y:S01]  /*3cd0*/  FMUL R2, RZ, R2 ;  /* 0x00000002ff027220 */ /* 0x000fe20000400000 */
[----:B------:R-:W-:Y:S01]  /*3ce0*/  FMUL R4, RZ, R4 ;  /* 0x00000004ff047220 */ /* 0x000fe20000400000 */
[----:B------:R-:W-:Y:S01]  /*3cf0*/  FMUL R6, RZ, R6 ;  /* 0x00000006ff067220 */ /* 0x000fe20000400000 */
[----:B------:R-:W-:Y:S06]  /*3d00*/  BRA `(.L_x_87) ;  /* 0x0000001000e47947 */ /* 0x000fec0003800000 */
.L_x_166:
[----:B------:R-:W-:Y:S01]  /*3d10*/  IADD3 R0, PT, PT, R21, 0x1800000, RZ ;  /* 0x0180000015007810 */ /* 0x000fe20007ffe0ff */
[----:B------:R-:W-:Y:S01]  /*3d20*/  BSSY.RECONVERGENT B0, `(.L_x_88) ;  /* 0x000000d000007945 */ /* 0x000fe20003800200 */
[----:B------:R-:W-:Y:S02]  /*3d30*/  LOP3.LUT P3, RZ, R25, 0xff, RZ, 0xc0, !PT ;  /* 0x000000ff19ff7812 */ /* 0x000fe4000786c0ff */
[----:B------:R-:W-:-:S04]  /*3d40*/  LOP3.LUT R0, R0, 0x7f800000, RZ, 0xc0, !PT ;  /* 0x7f80000000007812 */ /* 0x000fc800078ec0ff */
[----:B------:R-:W-:-:S13]  /*3d50*/  ISETP.GT.U32.AND P0, PT, R0, 0x1ffffff, PT ;  /* 0x01ffffff0000780c */ /* 0x000fda0003f04070 */
[----:B------:R-:W-:Y:S05]  /*3d60*/  @P0 BRA `(.L_x_89) ;  /* 0x0000000000100947 */ /* 0x000fea0003800000 */
[----:B------:R-:W-:-:S07]  /*3d70*/  MOV R43, 0x3d90 ;  /* 0x00003d90002b7802 */ /* 0x000fce0000000f00 */
[----:B------:R-:W-:Y:S05]  /*3d80*/  CALL.REL.NOINC `($__internal_2_$__cuda_sm20_rcp_rn_f32_slowpath) ;  /* 0x0000001c00f07944 */ /* 0x000fea0003c00000 */
[----:B------:R-:W-:Y:S01]  /*3d90*/  MOV R38, R3 ;  /* 0x0000000300267202 */ /* 0x000fe20000000f00 */
[----:B------:R-:W-:Y:S06]  /*3da0*/  BRA `(.L_x_90) ;  /* 0x0000000000107947 */ /* 0x000fec0003800000 */
.L_x_89:
[----:B------:R-:W0:Y:S02]  /*3db0*/  MUFU.RCP R38, R21 ;  /* 0x0000001500267308 */ /* 0x000e240000001000 */
[----:B0-----:R-:W-:-:S04]  /*3dc0*/  FFMA R0, R21, R38, -1 ;  /* 0xbf80000015007423 */ /* 0x001fc80000000026 */
[----:B------:R-:W-:-:S04]  /*3dd0*/  FADD.FTZ R3, -R0, -RZ ;  /* 0x800000ff00037221 */ /* 0x000fc80000010100 */
[----:B------:R-:W-:-:S07]  /*3de0*/  FFMA R38, R38, R3, R38 ;  /* 0x0000000326267223 */ /* 0x000fce0000000026 */
.L_x_90:
[----:B------:R-:W-:Y:S05]  /*3df0*/  BSYNC.RECONVERGENT B0 ;  /* 0x0000000000007941 */ /* 0x000fea0003800200 */
.L_x_88:
[----:B------:R-:W-:Y:S01]  /*3e00*/  FMUL R3, R41, R41 ;  /* 0x0000002929037220 */ /* 0x000fe20000400000 */
[----:B------:R-:W-:Y:S01]  /*3e10*/  BSSY.RECONVERGENT B0, `(.L_x_91) ;  /* 0x0000011000007945 */ /* 0x000fe20003800200 */
[----:B------:R-:W-:Y:S02]  /*3e20*/  FSEL R38, R21, R38, !P3 ;  /* 0x0000002615267208 */ /* 0x000fe40005800000 */
        /* <DEDUP_REMOVED lines=11> */
.L_x_92:
[----:B------:R-:W-:Y:S01]  /*3ee0*/  FMUL.FTZ R43, R0, R3 ;  /* 0x00000003002b7220 */ /* 0x000fe20000410000 */
[----:B------:R-:W-:-:S03]  /*3ef0*/  FMUL.FTZ R3, R3, 0.5 ;  /* 0x3f00000003037820 */ /* 0x000fc60000410000 */
[----:B------:R-:W-:-:S04]  /*3f00*/  FFMA R0, -R43, R43, R0 ;  /* 0x0000002b2b007223 */ /* 0x000fc80000000100 */
[----:B------:R-:W-:-:S07]  /*3f10*/  FFMA R43, R0, R3, R43 ;  /* 0x00000003002b7223 */ /* 0x000fce000000002b */
.L_x_93:
[----:B------:R-:W-:Y:S05]  /*3f20*/  BSYNC.RECONVERGENT B0 ;  /* 0x0000000000007941 */ /* 0x000fea0003800200 */
.L_x_91:
        /* <DEDUP_REMOVED lines=14> */
.L_x_95:
[----:B------:R-:W-:Y:S05]  /*4010*/  BSYNC.RECONVERGENT B4 ;  /* 0x0000000000047941 */ /* 0x000fea0003800200 */
.L_x_94:
        /* <DEDUP_REMOVED lines=14> */
.L_x_97:
[----:B------:R-:W-:Y:S05]  /*4100*/  BSYNC.RECONVERGENT B4 ;  /* 0x0000000000047941 */ /* 0x000fea0003800200 */
.L_x_96:
        /* <DEDUP_REMOVED lines=13> */
.L_x_99:
[----:B------:R-:W-:Y:S05]  /*41e0*/  BSYNC.RECONVERGENT B4 ;  /* 0x0000000000047941 */ /* 0x000fea0003800200 */
.L_x_98:
[----:B------:R-:W-:Y:S01]  /*41f0*/  FMUL R30, R22, R39 ;  /* 0x00000027161e7220 */ /* 0x000fe20000400000 */
[----:B------:R-:W-:Y:S01]  /*4200*/  MOV R27, 0x80000 ;  /* 0x00080000001b7802 */ /* 0x000fe20000000f00 */
[----:B------:R-:W-:Y:S02]  /*4210*/  BSSY.RECONVERGENT B0, `(.L_x_100) ;  /* 0x000001f000007945 */ /* 0x000fe40003800200 */
[----:B------:R-:W-:-:S04]  /*4220*/  FFMA R3, R23, -R44, -R30 ;  /* 0x8000002c17037223 */ /* 0x000fc8000000081e */
[----:B------:R-:W-:-:S06]  /*4230*/  FFMA R40, -R24, R0, R3 ;  /* 0x0000000018287223 */ /* 0x000fcc0000000103 */
[----:B------:R-:W0:Y:S02]  /*4240*/  F2F.F64.F32 R40, R40 ;  /* 0x0000002800287310 */ /* 0x000e240000201800 */
[----:B0-----:R-:W-:Y:S01]  /*4250*/  DSETP.MIN.AND P0, P1, R40, 1, PT ;  /* 0x3ff000002800742a */ /* 0x001fe20003900000 */
[----:B------:R-:W-:Y:S02]  /*4260*/  IMAD.MOV.U32 R3, RZ, RZ, R41 ;  /* 0x000000ffff037224 */ /* 0x000fe400078e0029 */
[----:B------:R-:W-:-:S03]  /*4270*/  IMAD.MOV.U32 R41, RZ, RZ, 0x3fd80000 ;  /* 0x3fd80000ff297424 */ /* 0x000fc600078e00ff */
[----:B------:R-:W-:Y:S02]  /*4280*/  FSEL R51, R3, 1.875, P0 ;  /* 0x3ff0000003337808 */ /* 0x000fe40000000000 */
[----:B------:R-:W-:Y:S02]  /*4290*/  SEL R50, R40, RZ, P0 ;  /* 0x000000ff28327207 */ /* 0x000fe40000000000 */
[----:B------:R-:W-:-:S04]  /*42a0*/  MOV R40, 0x0 ;  /* 0x0000000000287802 */ /* 0x000fc80000000f00 */
[----:B------:R-:W-:-:S04]  /*42b0*/  @P1 LOP3.LUT R51, R27, 0x3ff00000, RZ, 0xfc, !PT ;  /* 0x3ff000001b331812 */ /* 0x000fc800078efcff */
[----:B------:R-:W0:Y:S02]  /*42c0*/  F2F.F32.F64 R3, R50 ;  /* 0x0000003200037310 */ /* 0x000e240000301000 */
[----:B0-----:R-:W-:-:S06]  /*42d0*/  FMUL R27, R3, R3 ;  /* 0x00000003031b7220 */ /* 0x001fcc0000400000 */
[----:B------:R-:W0:Y:S02]  /*42e0*/  F2F.F64.F32 R48, R27 ;  /* 0x0000001b00307310 */ /* 0x000e240000201800 */
[----:B0-----:R-:W-:-:S06]  /*42f0*/  DADD R48, -R48, 1 ;  /* 0x3ff0000030307429 */ /* 0x001fcc0000000100 */
[----:B------:R-:W0:Y:S04]  /*4300*/  MUFU.RSQ64H R55, R49 ;  /* 0x0000003100377308 */ /* 0x000e280000001c00 */
[----:B------:R-:W-:-:S04]  /*4310*/  IADD3 R54, PT, PT, R49, -0x3500000, RZ ;  /* 0xfcb0000031367810 */ /* 0x000fc80007ffe0ff */
[----:B------:R-:W-:Y:S02]  /*4320*/  ISETP.GE.U32.AND P0, PT, R54, 0x7ca00000, PT ;  /* 0x7ca000003600780c */ /* 0x000fe40003f06070 */
[----:B0-----:R-:W-:-:S08]  /*4330*/  DMUL R42, R54, R54 ;  /* 0x00000036362a7228 */ /* 0x001fd00000000000 */
[----:B------:R-:W-:-:S08]  /*4340*/  DFMA R42, R48, -R42, 1 ;  /* 0x3ff00000302a742b */ /* 0x000fd0000000082a */
[----:B------:R-:W-:Y:S02]  /*4350*/  DFMA R40, R42, R40, 0.5 ;  /* 0x3fe000002a28742b */ /* 0x000fe40000000028 */
[----:B------:R-:W-:-:S08]  /*4360*/  DMUL R46, R54, R42 ;  /* 0x0000002a362e7228 */ /* 0x000fd00000000000 */
[----:B------:R-:W-:-:S08]  /*4370*/  DFMA R46, R40, R46, R54 ;  /* 0x0000002e282e722b */ /* 0x000fd00000000036 */
[----:B------:R-:W-:Y:S02]  /*4380*/  DMUL R42, R48, R46 ;  /* 0x0000002e302a7228 */ /* 0x000fe40000000000 */
[----:B------:R-:W-:Y:S02]  /*4390*/  IADD3 R51, PT, PT, R47, -0x100000, RZ ;  /* 0xfff000002f337810 */ /* 0x000fe40007ffe0ff */
[----:B------:R-:W-:-:S04]  /*43a0*/  MOV R50, R46 ;  /* 0x0000002e00327202 */ /* 0x000fc80000000f00 */
[----:B------:R-:W-:-:S08]  /*43b0*/  DFMA R40, R42, -R42, R48 ;  /* 0x8000002a2a28722b */ /* 0x000fd00000000030 */
[----:B------:R-:W-:Y:S01]  /*43c0*/  DFMA R52, R40, R50, R42 ;  /* 0x000000322834722b */ /* 0x000fe2000000002a */
[----:B------:R-:W-:Y:S10]  /*43d0*/  @!P0 BRA `(.L_x_101) ;  /* 0x0000000000088947 */ /* 0x000ff40003800000 */
[----:B------:R-:W-:-:S07]  /*43e0*/  MOV R30, 0x4400 ;  /* 0x00004400001e7802 */ /* 0x000fce0000000f00 */
[----:B------:R-:W-:Y:S05]  /*43f0*/  CALL.REL.NOINC `($__internal_1_$__cuda_sm20_dsqrt_rn_f64_mediumpath_v1) ;  /* 0x0000001400a87944 */ /* 0x000fea0003c00000 */
.L_x_101:
[----:B------:R-:W-:Y:S05]  /*4400*/  BSYNC.RECONVERGENT B0 ;  /* 0x0000000000007941 */ /* 0x000fea0003800200 */
.L_x_100:
[----:B------:R-:W0:Y:S01]  /*4410*/  F2F.F32.F64 R53, R52 ;  /* 0x0000003400357310 */ /* 0x000e220000301000 */
[----:B------:R-:W-:Y:S04]  /*4420*/  BSSY.RECONVERGENT B0, `(.L_x_75) ;  /* 0x0000092000007945 */ /* 0x000fe80003800200 */
[----:B------:R-:W-:Y:S01]  /*4430*/  BSSY.RELIABLE B1, `(.L_x_102) ;  /* 0x000005e000017945 */ /* 0x000fe20003800100 */
[----:B------:R-:W-:Y:S01]  /*4440*/  IMAD.MOV.U32 R42, RZ, RZ, R28 ;  /* 0x000000ffff2a7224 */ /* 0x000fe200078e001c */
[----:B------:R-:W-:Y:S01]  /*4450*/  MOV R43, R29 ;  /* 0x0000001d002b7202 */ /* 0x000fe20000000f00 */
[----:B0-----:R-:W-:-:S05]  /*4460*/  FMUL R27, R38, R53 ;  /* 0x00000035261b7220 */ /* 0x001fca0000400000 */
[----:B------:R-:W-:-:S13]  /*4470*/  FSETP.GT.AND P0, PT, R27, 1, PT ;  /* 0x3f8000001b00780b */ /* 0x000fda0003f04000 */
[----:B------:R-:W-:Y:S05]  /*4480*/  @P0 BRA `(.L_x_103) ;  /* 0x0000000400600947 */ /* 0x000fea0003800000 */
[----:B------:R-:W0:Y:S01]  /*4490*/  F2F.F64.F32 R42, R38 ;  /* 0x00000026002a7310 */ /* 0x000e220000201800 */
[----:B------:R-:W-:Y:S01]  /*44a0*/  MOV R48, 0x1 ;  /* 0x0000000100307802 */ /* 0x000fe20000000f00 */
[----:B------:R-:W-:Y:S01]  /*44b0*/  BSSY.RECONVERGENT B4, `(.L_x_104) ;  /* 0x0000012000047945 */ /* 0x000fe20003800200 */
[C---:B0-----:R-:W-:Y:S02]  /*44c0*/  DADD R40, R42.reuse, 1 ;  /* 0x3ff000002a287429 */ /* 0x041fe40000000000 */
[----:B------:R-:W-:-:S04]  /*44d0*/  DADD R42, -R42, 1 ;  /* 0x3ff000002a2a7429 */ /* 0x000fc80000000100 */
[----:B------:R-:W0:Y:S06]  /*44e0*/  MUFU.RCP64H R49, R41 ;  /* 0x0000002900317308 */ /* 0x000e2c0000001800 */
[----:B------:R-:W-:Y:S01]  /*44f0*/  FSETP.GEU.AND P1, PT, |R43|, 6.5827683646048100446e-37, PT ;  /* 0x036000002b00780b */ /* 0x000fe20003f2e200 */
[----:B0-----:R-:W-:-:S08]  /*4500*/  DFMA R46, -R40, R48, 1 ;  /* 0x3ff00000282e742b */ /* 0x001fd00000000130 */
[----:B------:R-:W-:-:S08]  /*4510*/  DFMA R46, R46, R46, R46 ;  /* 0x0000002e2e2e722b */ /* 0x000fd0000000002e */
[----:B------:R-:W-:-:S08]  /*4520*/  DFMA R46, R48, R46, R48 ;  /* 0x0000002e302e722b */ /* 0x000fd00000000030 */
[----:B------:R-:W-:-:S08]  /*4530*/  DFMA R50, -R40, R46, 1 ;  /* 0x3ff000002832742b */ /* 0x000fd0000000012e */
[----:B------:R-:W-:-:S08]  /*4540*/  DFMA R50, R46, R50, R46 ;  /* 0x000000322e32722b */ /* 0x000fd0000000002e */
[----:B------:R-:W-:-:S08]  /*4550*/  DMUL R48, R42, R50 ;  /* 0x000000322a307228 */ /* 0x000fd00000000000 */
[----:B------:R-:W-:-:S08]  /*4560*/  DFMA R46, -R40, R48, R42 ;  /* 0x00000030282e722b */ /* 0x000fd0000000012a */
[----:B------:R-:W-:-:S10]  /*4570*/  DFMA R50, R50, R46, R48 ;  /* 0x0000002e3232722b */ /* 0x000fd40000000030 */
[----:B------:R-:W-:-:S05]  /*4580*/  FFMA R27, RZ, R41, R51 ;  /* 0x00000029ff1b7223 */ /* 0x000fca0000000033 */
[----:B------:R-:W-:-:S13]  /*4590*/  FSETP.GT.AND P0, PT, |R27|, 1.469367938527859385e-39, PT ;  /* 0x001000001b00780b */ /* 0x000fda0003f04200 */
[----:B------:R-:W-:Y:S05]  /*45a0*/  @P0 BRA P1, `(.L_x_105) ;  /* 0x0000000000080947 */ /* 0x000fea0000800000 */
[----:B------:R-:W-:-:S07]  /*45b0*/  MOV R30, 0x45d0 ;  /* 0x000045d0001e7802 */ /* 0x000fce0000000f00 */
[----:B------:R-:W-:Y:S05]  /*45c0*/  CALL.REL.NOINC `($__internal_0_$__cuda_sm20_div_rn_f64_full) ;  /* 0x0000000c00c07944 */ /* 0x000fea0003c00000 */
.L_x_105:
[----:B------:R-:W-:Y:S05]  /*45d0*/  BSYNC.RECONVERGENT B4 ;  /* 0x0000000000047941 */ /* 0x000fea0003800200 */
.L_x_104:
[----:B------:R-:W0:Y:S01]  /*45e0*/  F2F.F32.F64 R50, R50 ;  /* 0x0000003200327310 */ /* 0x000e220000301000 */
[----:B------:R-:W-:Y:S01]  /*45f0*/  BSSY.RECONVERGENT B4, `(.L_x_106) ;  /* 0x0000008000047945 */ /* 0x000fe20003800200 */
[----:B------:R-:W-:-:S06]  /*4600*/  MOV R30, 0x4670 ;  /* 0x00004670001e7802 */ /* 0x000fcc0000000f00 */
[----:B------:R-:W1:Y:S01]  /*4610*/  F2F.F64.F32 R40, R3 ;  /* 0x0000000300287310 */ /* 0x000e620000201800 */
[----:B0-----:R-:W-:-:S07]  /*4620*/  FMUL R48, R50, R50 ;  /* 0x0000003232307220 */ /* 0x001fce0000400000 */
[----:B------:R-:W0:Y:S01]  /*4630*/  F2F.F64.F32 R48, R48 ;  /* 0x0000003000307310 */ /* 0x000e220000201800 */
[----:B-1----:R-:W-:Y:S02]  /*4640*/  DADD R40, -R40, 1 ;  /* 0x3ff0000028287429 */ /* 0x002fe40000000100 */
[----:B0-----:R-:W-:-:S11]  /*4650*/  DADD R46, -R48, 1 ;  /* 0x3ff00000302e7429 */ /* 0x001fd60000000100 */
[----:B------:R-:W-:Y:S05]  /*4660*/  CALL.REL.NOINC `($_Z9ray_traceP6SphereiP6float3ii6CameraiiP17curandStateXORWOW$__internal_accurate_pow) ;  /* 0x0000002000807944 */ /* 0x000fea0003c00000 */
[----:B------:R-:W-:Y:S05]  /*4670*/  BSYNC.RECONVERGENT B4 ;  /* 0x0000000000047941 */ /* 0x000fea0003800200 */
.L_x_106:
[----:B------:R-:W-:Y:S01]  /*4680*/  SHF.R.U32.HI R30, RZ, 0x2, R35 ;  /* 0x00000002ff1e7819 */ /* 0x000fe20000011623 */
[----:B------:R-:W-:Y:S01]  /*4690*/  IMAD.MOV.U32 R42, RZ, RZ, R45 ;  /* 0x000000ffff2a7224 */ /* 0x000fe200078e002d */
[----:B------:R-:W-:Y:S01]  /*46a0*/  MOV R43, R54 ;  /* 0x00000036002b7202 */ /* 0x000fe20000000f00 */
[C---:B------:R-:W-:Y:S01]  /*46b0*/  DSETP.NEU.AND P1, PT, R40.reuse, RZ, PT ;  /* 0x000000ff2800722a */ /* 0x040fe20003f2d000 */
[----:B------:R-:W-:Y:S01]  /*46c0*/  LOP3.LUT R30, R30, R35, RZ, 0x3c, !PT ;  /* 0x000000231e1e7212 */ /* 0x000fe200078e3cff */
[C---:B------:R-:W-:Y:S01]  /*46d0*/  DADD R50, R40.reuse, 5 ;  /* 0x4014000028327429 */ /* 0x040fe20000000000 */
[----:B------:R-:W-:Y:S01]  /*46e0*/  SHF.L.U32 R27, R29, 0x4, RZ ;  /* 0x000000041d1b7819 */ /* 0x000fe200000006ff */
[C---:B------:R-:W-:Y:S01]  /*46f0*/  DSETP.NEU.AND P3, PT, |R40|.reuse, +INF , PT ;  /* 0x7ff000002800742a */ /* 0x040fe20003f6d200 */
[----:B------:R-:W-:Y:S01]  /*4700*/  ISETP.GE.AND P0, PT, R41, RZ, PT ;  /* 0x000000ff2900720c */ /* 0x000fe20003f06270 */
[----:B------:R-:W-:Y:S01]  /*4710*/  DADD R42, -RZ, -R42 ;  /* 0x00000000ff2a7229 */ /* 0x000fe2000000092a */
[----:B------:R-:W-:Y:S01]  /*4720*/  IMAD.SHL.U32 R52, R30, 0x2, RZ ;  /* 0x000000021e347824 */ /* 0x000fe200078e00ff */
[----:B------:R-:W-:Y:S01]  /*4730*/  IADD3 R34, PT, PT, R34, 0x587c5, RZ ;  /* 0x000587c522227810 */ /* 0x000fe20007ffe0ff */
[----:B------:R-:W-:Y:S01]  /*4740*/  DSETP.NEU.AND P4, PT, R40, 1, PT ;  /* 0x3ff000002800742a */ /* 0x000fe20003f8d000 */
[----:B------:R-:W-:Y:S01]  /*4750*/  UMOV UR6, 0xf39085f4 ;  /* 0xf39085f400067882 */ /* 0x000fe20000000000 */
[----:B------:R-:W-:Y:S01]  /*4760*/  UMOV UR7, 0x3ffffffe ;  /* 0x3ffffffe00077882 */ /* 0x000fe20000000000 */
[----:B------:R-:W-:-:S02]  /*4770*/  LOP3.LUT R27, R29, R27, R52, 0x96, !PT ;  /* 0x0000001b1d1b7212 */ /* 0x000fc400078e9634 */
[----:B------:R-:W-:Y:S02]  /*4780*/  LOP3.LUT R50, R51, 0x7ff00000, RZ, 0xc0, !PT ;  /* 0x7ff0000033327812 */ /* 0x000fe400078ec0ff */
[----:B------:R-:W-:Y:S02]  /*4790*/  FSEL R35, R43, R54, !P0 ;  /* 0x000000362b237208 */ /* 0x000fe40004000000 */
[----:B------:R-:W-:Y:S02]  /*47a0*/  LOP3.LUT R43, R27, R30, RZ, 0x3c, !PT ;  /* 0x0000001e1b2b7212 */ /* 0x000fe400078e3cff */
[----:B------:R-:W-:Y:S02]  /*47b0*/  FSEL R45, R42, R45, !P0 ;  /* 0x0000002d2a2d7208 */ /* 0x000fe40004000000 */
[----:B------:R-:W-:Y:S01]  /*47c0*/  FSEL R42, R41, R35, !P1 ;  /* 0x00000023292a7208 */ /* 0x000fe20004800000 */
[----:B------:R-:W-:Y:S02]  /*47d0*/  IMAD.IADD R30, R43, 0x1, R34 ;  /* 0x000000012b1e7824 */ /* 0x000fe400078e0222 */
[----:B------:R-:W-:Y:S01]  /*47e0*/  HFMA2 R35, -RZ, RZ, 0.1171875, 0 ;  /* 0x2f800000ff237431 */ /* 0x000fe200000001ff */
[----:B------:R-:W-:Y:S01]  /*47f0*/  MOV R27, 0xfff00000 ;  /* 0xfff00000001b7802 */ /* 0x000fe20000000f00 */
[----:B------:R-:W0:Y:S01]  /*4800*/  LDC.64 R40, c[0x0][0x400] ;  /* 0x00010000ff287b82 */ /* 0x000e220000000a00 */
[----:B------:R-:W-:-:S02]  /*4810*/  ISETP.NE.AND P2, PT, R50, 0x7ff00000, PT ;  /* 0x7ff000003200780c */ /* 0x000fc40003f45270 */
[----:B------:R-:W-:Y:S02]  /*4820*/  I2FP.F32.U32 R30, R30 ;  /* 0x0000001e001e7245 */ /* 0x000fe40000201000 */
[----:B------:R-:W-:Y:S02]  /*4830*/  SEL R27, R27, 0x7ff00000, !P0 ;  /* 0x7ff000001b1b7807 */ /* 0x000fe40004000000 */
[----:B------:R-:W-:Y:S01]  /*4840*/  FSEL R52, R45, RZ, P1 ;  /* 0x000000ff2d347208 */ /* 0x000fe20000800000 */
[----:B------:R-:W-:Y:S01]  /*4850*/  FFMA R30, R30, R35, 1.1641532182693481445e-10 ;  /* 0x2f0000001e1e7423 */ /* 0x000fe20000000023 */
[----:B------:R-:W-:Y:S02]  /*4860*/  @!P3 FSEL R42, R27, R42, !P2 ;  /* 0x0000002a1b2ab208 */ /* 0x000fe40005000000 */
[----:B------:R-:W-:Y:S01]  /*4870*/  @!P3 FSEL R52, R52, RZ, P2 ;  /* 0x000000ff3434b208 */ /* 0x000fe20001000000 */
[----:B------:R-:W1:Y:S01]  /*4880*/  F2F.F64.F32 R50, R30 ;  /* 0x0000001e00327310 */ /* 0x000e620000201800 */
[----:B------:R-:W-:-:S02]  /*4890*/  FSEL R53, R42, 1.875, P4 ;  /* 0x3ff000002a357808 */ /* 0x000fc40002000000 */
[----:B------:R-:W-:Y:S02]  /*48a0*/  FSEL R52, R52, RZ, P4 ;  /* 0x000000ff34347208 */ /* 0x000fe40002000000 */
[----:B------:R-:W-:Y:S02]  /*48b0*/  MOV R35, R28 ;  /* 0x0000001c00237202 */ /* 0x000fe40000000f00 */
[----:B------:R-:W-:Y:S02]  /*48c0*/  MOV R42, R29 ;  /* 0x0000001d002a7202 */ /* 0x000fe40000000f00 */
[----:B------:R-:W-:Y:S01]  /*48d0*/  DFMA R52, R46, R52, R48 ;  /* 0x000000342e34722b */ /* 0x000fe20000000030 */
[----:B0-----:R-:W-:Y:S01]  /*48e0*/  IMAD.WIDE R46, R14, 0x30, R40 ;  /* 0x000000300e2e7825 */ /* 0x001fe200078e0228 */
[----:B------:R-:W-:Y:S01]  /*48f0*/  MOV R41, R26 ;  /* 0x0000001a00297202 */ /* 0x000fe20000000f00 */
[----:B-1----:R-:W-:Y:S02]  /*4900*/  DMUL R50, R50, UR6 ;  /* 0x0000000632327c28 */ /* 0x002fe40008000000 */
[----:B------:R-:W-:Y:S01]  /*4910*/  IMAD.MOV.U32 R40, RZ, RZ, R31 ;  /* 0x000000ffff287224 */ /* 0x000fe200078e001f */
[----:B------:R0:W-:Y:S04]  /*4920*/  STG.E.64 desc[UR8][R46.64], R34 ;  /* 0x000000222e007986 */ /* 0x0001e8000c101b08 */
[----:B------:R-:W-:Y:S01]  /*4930*/  F2F.F32.F64 R52, R52 ;  /* 0x0000003400347310 */ /* 0x000fe20000301000 */
[----:B------:R0:W-:Y:S04]  /*4940*/  STG.E.64 desc[UR8][R46.64+0x8], R40 ;  /* 0x000008282e007986 */ /* 0x0001e8000c101b08 */
[----:B------:R0:W-:Y:S03]  /*4950*/  STG.E.64 desc[UR8][R46.64+0x18], R32 ;  /* 0x000018202e007986 */ /* 0x0001e6000c101b08 */
[----:B------:R-:W1:Y:S01]  /*4960*/  F2F.F32.F64 R51, R50 ;  /* 0x0000003200337310 */ /* 0x000e620000301000 */
[----:B------:R0:W-:Y:S04]  /*4970*/  STG.E desc[UR8][R46.64+0x20], R12 ;  /* 0x0000200c2e007986 */ /* 0x0001e8000c101908 */
[----:B------:R0:W-:Y:S04]  /*4980*/  STG.E.64 desc[UR8][R46.64+0x28], R36 ;  /* 0x000028242e007986 */ /* 0x0001e8000c101b08 */
[----:B------:R0:W-:Y:S01]  /*4990*/  STG.E.64 desc[UR8][R46.64+0x10], R42 ;  /* 0x0000102a2e007986 */ /* 0x0001e2000c101b08 */
[----:B-1----:R-:W-:-:S13]  /*49a0*/  FSETP.GT.AND P0, PT, R52, R51, PT ;  /* 0x000000333400720b */ /* 0x002fda0003f04000 */
[----:B------:R-:W-:Y:S05]  /*49b0*/  @!P0 BREAK.RELIABLE B1 ;  /* 0x0000000000018942 */ /* 0x000fea0003800100 */
[----:B0-----:R-:W-:Y:S05]  /*49c0*/  @!P0 BRA `(.L_x_107) ;  /* 0x0000000000508947 */ /* 0x001fea0003800000 */
[----:B------:R-:W-:Y:S01]  /*49d0*/  IMAD.MOV.U32 R42, RZ, RZ, R31 ;  /* 0x000000ffff2a7224 */ /* 0x000fe200078e001f */
[----:B------:R-:W-:Y:S01]  /*49e0*/  MOV R31, R26 ;  /* 0x0000001a001f7202 */ /* 0x000fe20000000f00 */
[----:B------:R-:W-:Y:S01]  /*49f0*/  IMAD.MOV.U32 R35, RZ, RZ, R28 ;  /* 0x000000ffff237224 */ /* 0x000fe200078e001c */
[----:B------:R-:W-:-:S07]  /*4a00*/  MOV R26, R29 ;  /* 0x0000001d001a7202 */ /* 0x000fce0000000f00 */
.L_x_103:
[----:B------:R-:W-:Y:S05]  /*4a10*/  BSYNC.RELIABLE B1 ;  /* 0x0000000000017941 */ /* 0x000fea0003800100 */
.L_x_102:
[C---:B------:R-:W-:Y:S01]  /*4a20*/  FMUL R3, R23.reuse, R44 ;  /* 0x0000002c17037220 */ /* 0x040fe20000400000 */
[----:B------:R-:W-:Y:S01]  /*4a30*/  FADD R40, R22, R22 ;  /* 0x0000001616287221 */ /* 0x000fe20000000000 */
[----:B------:R-:W-:Y:S01]  /*4a40*/  FADD R41, R23, R23 ;  /* 0x0000001717297221 */ /* 0x000fe20000000000 */
[----:B------:R-:W-:Y:S01]  /*4a50*/  FADD R27, R24, R24 ;  /* 0x00000018181b7221 */ /* 0x000fe20000000000 */
[----:B------:R-:W-:Y:S01]  /*4a60*/  FFMA R3, R22, R39, R3 ;  /* 0x0000002716037223 */ /* 0x000fe20000000003 */
[----:B------:R-:W-:Y:S01]  /*4a70*/  HFMA2 R49, -RZ, RZ, 1.875, 0 ;  /* 0x3f800000ff317431 */ /* 0x000fe200000001ff */
[----:B------:R-:W-:Y:S02]  /*4a80*/  MOV R29, R43 ;  /* 0x0000002b001d7202 */ /* 0x000fe40000000f00 */
[----:B------:R-:W-:Y:S01]  /*4a90*/  FFMA R3, R24, R0, R3 ;  /* 0x0000000018037223 */ /* 0x000fe20000000003 */
[----:B------:R-:W-:-:S03]  /*4aa0*/  MOV R28, R42 ;  /* 0x0000002a001c7202 */ /* 0x000fc60000000f00 */
[-C--:B------:R-:W-:Y:S01]  /*4ab0*/  FFMA R40, -R40, R3.reuse, R39 ;  /* 0x0000000328287223 */ /* 0x080fe20000000127 */
[-C--:B------:R-:W-:Y:S01]  /*4ac0*/  FFMA R41, -R41, R3.reuse, R44 ;  /* 0x0000000329297223 */ /* 0x080fe2000000012c */
[----:B------:R-:W-:Y:S01]  /*4ad0*/  FFMA R30, -R27, R3, R0 ;  /* 0x000000031b1e7223 */ /* 0x000fe20000000100 */
[----:B------:R-:W-:Y:S01]  /*4ae0*/  IMAD.MOV.U32 R3, RZ, RZ, 0x3f800000 ;  /* 0x3f800000ff037424 */ /* 0x000fe200078e00ff */
[----:B------:R-:W-:Y:S01]  /*4af0*/  MOV R27, 0x3f800000 ;  /* 0x3f800000001b7802 */ /* 0x000fe20000000f00 */
[----:B------:R-:W-:Y:S06]  /*4b00*/  BRA `(.L_x_108) ;  /* 0x00000000008c7947 */ /* 0x000fec0003800000 */
.L_x_107:
[-C--:B------:R-:W-:Y:S01]  /*4b10*/  FFMA R27, R23, R3.reuse, R44 ;  /* 0x00000003171b7223 */ /* 0x080fe2000000002c */
[-C--:B------:R-:W-:Y:S01]  /*4b20*/  FFMA R39, R22, R3.reuse, R39 ;  /* 0x0000000316277223 */ /* 0x080fe20000000027 */
[----:B------:R-:W-:Y:S01]  /*4b30*/  FFMA R3, R24, R3, R0 ;  /* 0x0000000318037223 */ /* 0x000fe20000000000 */
[----:B------:R-:W-:Y:S01]  /*4b40*/  BSSY.RECONVERGENT B4, `(.L_x_109) ;  /* 0x0000015000047945 */ /* 0x000fe20003800200 */
[C---:B------:R-:W-:Y:S01]  /*4b50*/  FMUL R30, R38.reuse, R27 ;  /* 0x0000001b261e7220 */ /* 0x040fe20000400000 */
[C---:B------:R-:W-:Y:S01]  /*4b60*/  FMUL R39, R38.reuse, R39 ;  /* 0x0000002726277220 */ /* 0x040fe20000400000 */
[----:B------:R-:W-:Y:S01]  /*4b70*/  FMUL R35, R38, R3 ;  /* 0x0000000326237220 */ /* 0x000fe20000400000 */
[----:B------:R-:W-:Y:S01]  /*4b80*/  MOV R49, 0x3f800000 ;  /* 0x3f80000000317802 */ /* 0x000fe20000000f00 */
[----:B------:R-:W-:-:S04]  /*4b90*/  FMUL R0, R30, R30 ;  /* 0x0000001e1e007220 */ /* 0x000fc80000400000 */
[----:B------:R-:W-:-:S04]  /*4ba0*/  FFMA R0, R39, R39, R0 ;  /* 0x0000002727007223 */ /* 0x000fc80000000000 */
[----:B------:R-:W-:-:S04]  /*4bb0*/  FFMA R0, R35, R35, R0 ;  /* 0x0000002323007223 */ /* 0x000fc80000000000 */
[----:B------:R-:W-:-:S04]  /*4bc0*/  FADD R27, -R0, 1 ;  /* 0x3f800000001b7421 */ /* 0x000fc80000000100 */
[----:B------:R-:W-:Y:S01]  /*4bd0*/  FADD R3, |R27|, -RZ ;  /* 0x800000ff1b037221 */ /* 0x000fe20000000200 */
[----:B------:R0:W1:Y:S03]  /*4be0*/  MUFU.RSQ R38, |R27| ;  /* 0x4000001b00267308 */ /* 0x0000660000001400 */
[----:B------:R-:W-:-:S05]  /*4bf0*/  VIADD R0, R3, 0xf3000000 ;  /* 0xf300000003007836 */ /* 0x000fca0000000000 */
[----:B------:R-:W-:-:S13]  /*4c00*/  ISETP.GT.U32.AND P0, PT, R0, 0x727fffff, PT ;  /* 0x727fffff0000780c */ /* 0x000fda0003f04070 */
[----:B01----:R-:W-:Y:S05]  /*4c10*/  @!P0 BRA `(.L_x_110) ;  /* 0x00000000000c8947 */ /* 0x003fea0003800000 */
[----:B------:R-:W-:-:S07]  /*4c20*/  MOV R0, 0x4c40 ;  /* 0x00004c4000007802 */ /* 0x000fce0000000f00 */
[----:B------:R-:W-:Y:S05]  /*4c30*/  CALL.REL.NOINC `($__internal_3_$__cuda_sm20_sqrt_rn_f32_slowpath) ;  /* 0x0000001400187944 */ /* 0x000fea0003c00000 */
[----:B------:R-:W-:Y:S05]  /*4c40*/  BRA `(.L_x_111) ;  /* 0x0000000000107947 */ /* 0x000fea0003800000 */
.L_x_110:
[----:B------:R-:W-:Y:S01]  /*4c50*/  FMUL.FTZ R48, |R27|, R38 ;  /* 0x000000261b307220 */ /* 0x000fe20000410200 */
[----:B------:R-:W-:-:S03]  /*4c60*/  FMUL.FTZ R0, R38, 0.5 ;  /* 0x3f00000026007820 */ /* 0x000fc60000410000 */
[----:B------:R-:W-:-:S04]  /*4c70*/  FFMA R3, -R48, R48, |R27| ;  /* 0x0000003030037223 */ /* 0x000fc8000000051b */
[----:B------:R-:W-:-:S07]  /*4c80*/  FFMA R48, R3, R0, R48 ;  /* 0x0000000003307223 */ /* 0x000fce0000000030 */
.L_x_111:
[----:B------:R-:W-:Y:S05]  /*4c90*/  BSYNC.RECONVERGENT B4 ;  /* 0x0000000000047941 */ /* 0x000fea0003800200 */
.L_x_109:
[-C--:B------:R-:W-:Y:S01]  /*4ca0*/  FFMA R41, -R23, R48.reuse, R30 ;  /* 0x0000003017297223 */ /* 0x080fe2000000011e */
[----:B------:R-:W-:Y:S01]  /*4cb0*/  FFMA R30, -R24, R48, R35 ;  /* 0x00000030181e7223 */ /* 0x000fe20000000123 */
[----:B------:R-:W-:Y:S01]  /*4cc0*/  MOV R35, R28 ;  /* 0x0000001c00237202 */ /* 0x000fe20000000f00 */
[----:B------:R-:W-:Y:S01]  /*4cd0*/  HFMA2 R3, -RZ, RZ, 1.875, 0 ;  /* 0x3f800000ff037431 */ /* 0x000fe200000001ff */
[----:B------:R-:W-:Y:S01]  /*4ce0*/  MOV R28, R31 ;  /* 0x0000001f001c7202 */ /* 0x000fe20000000f00 */
[----:B------:R-:W-:Y:S01]  /*4cf0*/  IMAD.MOV.U32 R31, RZ, RZ, R26 ;  /* 0x000000ffff1f7224 */ /* 0x000fe200078e001a */
[----:B------:R-:W-:Y:S01]  /*4d00*/  MOV R26, R29 ;  /* 0x0000001d001a7202 */ /* 0x000fe20000000f00 */
[----:B------:R-:W-:Y:S01]  /*4d10*/  FFMA R40, -R22, R48, R39 ;  /* 0x0000003016287223 */ /* 0x000fe20000000127 */
[----:B------:R-:W-:Y:S01]  /*4d20*/  IMAD.MOV.U32 R27, RZ, RZ, 0x3f800000 ;  /* 0x3f800000ff1b7424 */ /* 0x000fe200078e00ff */
[----:B------:R-:W-:-:S07]  /*4d30*/  MOV R29, R43 ;  /* 0x0000002b001d7202 */ /* 0x000fce0000000f00 */
.L_x_108:
[----:B------:R-:W-:Y:S05]  /*4d40*/  BSYNC.RECONVERGENT B0 ;  /* 0x0000000000007941 */ /* 0x000fea0003800200 */
.L_x_75:
[----:B------:R-:W-:Y:S02]  /*4d50*/  VIADD R5, R5, 0x1 ;  /* 0x0000000105057836 */ /* 0x000fe40000000000 */
[----:B------:R-:W-:Y:S01]  /*4d60*/  FMUL R2, R27, R2 ;  /* 0x000000021b027220 */ /* 0x000fe20000400000 */
[----:B------:R-:W-:Y:S01]  /*4d70*/  FMUL R4, R3, R4 ;  /* 0x0000000403047220 */ /* 0x000fe20000400000 */
[----:B------:R-:W-:Y:S01]  /*4d80*/  FMUL R6, R49, R6 ;  /* 0x0000000631067220 */ /* 0x000fe20000400000 */
[----:B------:R-:W-:-:S13]  /*4d90*/  ISETP.NE.AND P0, PT, R5, 0x32, PT ;  /* 0x000000320500780c */ /* 0x000fda0003f05270 */
[----:B------:R-:W-:Y:S05]  /*4da0*/  @!P0 BREAK.RELIABLE B3 ;  /* 0x0000000000038942 */ /* 0x000fea0003800100 */
[----:B------:R-:W-:Y:S05]  /*4db0*/  @!P0 BRA `(.L_x_87) ;  /* 0x0000000000b88947 */ /* 0x000fea0003800000 */
[----:B------:R-:W-:Y:S05]  /*4dc0*/  BSYNC.RELIABLE B3 ;  /* 0x0000000000037941 */ /* 0x000fea0003800100 */
.L_x_62:
[----:B------:R-:W-:Y:S01]  /*4dd0*/  MOV R42, R7 ;  /* 0x00000007002a7202 */ /* 0x000fe20000000f00 */
[----:B------:R-:W-:Y:S01]  /*4de0*/  IMAD.MOV.U32 R44, RZ, RZ, R9 ;  /* 0x000000ffff2c7224 */ /* 0x000fe200078e0009 */
[----:B------:R-:W-:Y:S01]  /*4df0*/  MOV R43, R8 ;  /* 0x00000008002b7202 */ /* 0x000fe20000000f00 */
[----:B------:R-:W-:Y:S06]  /*4e00*/  BRA `(.L_x_112) ;  /* 0xffffffbc00807947 */ /* 0x000fec000383ffff */
.L_x_61:
[----:B------:R-:W-:Y:S01]  /*4e10*/  FMUL R3, R41, R41 ;  /* 0x0000002929037220 */ /* 0x000fe20000400000 */
[----:B------:R-:W-:Y:S03]  /*4e20*/  BSSY.RECONVERGENT B0, `(.L_x_113) ;  /* 0x000000e000007945 */ /* 0x000fe60003800200 */
[----:B------:R-:W-:-:S04]  /*4e30*/  FFMA R3, R40, R40, R3 ;  /* 0x0000002828037223 */ /* 0x000fc80000000003 */
[----:B------:R-:W-:-:S04]  /*4e40*/  FFMA R3, R30, R30, R3 ;  /* 0x0000001e1e037223 */ /* 0x000fc80000000003 */
[----:B------:R0:W1:Y:S01]  /*4e50*/  MUFU.RSQ R0, R3 ;  /* 0x0000000300007308 */ /* 0x0000620000001400 */
[----:B------:R-:W-:-:S04]  /*4e60*/  IADD3 R5, PT, PT, R3, -0xd000000, RZ ;  /* 0xf300000003057810 */ /* 0x000fc80007ffe0ff */
[----:B------:R-:W-:-:S13]  /*4e70*/  ISETP.GT.U32.AND P0, PT, R5, 0x727fffff, PT ;  /* 0x727fffff0500780c */ /* 0x000fda0003f04070 */
[----:B01----:R-:W-:Y:S05]  /*4e80*/  @!P0 BRA `(.L_x_114) ;  /* 0x00000000000c8947 */ /* 0x003fea0003800000 */
[----:B------:R-:W-:-:S07]  /*4e90*/  MOV R0, 0x4eb0 ;  /* 0x00004eb000007802 */ /* 0x000fce0000000f00 */
[----:B-----5:R-:W-:Y:S05]  /*4ea0*/  CALL.REL.NOINC `($__internal_3_$__cuda_sm20_sqrt_rn_f32_slowpath) ;  /* 0x00000010007c7944 */ /* 0x020fea0003c00000 */
[----:B------:R-:W-:Y:S05]  /*4eb0*/  BRA `(.L_x_115) ;  /* 0x0000000000107947 */ /* 0x000fea0003800000 */
.L_x_114:
[----:B------:R-:W-:Y:S01]  /*4ec0*/  FMUL.FTZ R48, R3, R0 ;  /* 0x0000000003307220 */ /* 0x000fe20000410000 */
[----:B------:R-:W-:-:S03]  /*4ed0*/  FMUL.FTZ R0, R0, 0.5 ;  /* 0x3f00000000007820 */ /* 0x000fc60000410000 */
[----:B------:R-:W-:-:S04]  /*4ee0*/  FFMA R3, -R48, R48, R3 ;  /* 0x0000003030037223 */ /* 0x000fc80000000103 */
[----:B------:R-:W-:-:S07]  /*4ef0*/  FFMA R48, R3, R0, R48 ;  /* 0x0000000003307223 */ /* 0x000fce0000000030 */
.L_x_115:
[----:B------:R-:W-:Y:S05]  /*4f00*/  BSYNC.RECONVERGENT B0 ;  /* 0x0000000000007941 */ /* 0x000fea0003800200 */
.L_x_113:
        /* <DEDUP_REMOVED lines=9> */
[----:B------:R-:W-:Y:S01]  /*4fa0*/  MOV R3, R41 ;  /* 0x0000002900037202 */ /* 0x000fe20000000f00 */
[----:B------:R-:W-:Y:S01]  /*4fb0*/  IMAD.MOV.U32 R0, RZ, RZ, R48 ;  /* 0x000000ffff007224 */ /* 0x000fe200078e0030 */
[----:B------:R-:W-:-:S07]  /*4fc0*/  MOV R46, 0x4fe0 ;  /* 0x00004fe0002e7802 */ /* 0x000fce0000000f00 */
[----:B-----5:R-:W-:Y:S05]  /*4fd0*/  CALL.REL.NOINC `($__internal_4_$__cuda_sm3x_div_rn_noftz_f32_slowpath) ;  /* 0x0000001000887944 */ /* 0x020fea0003c00000 */
.L_x_117:
[----:B------:R-:W-:Y:S05]  /*4fe0*/  BSYNC.RECONVERGENT B3 ;  /* 0x0000000000037941 */ /* 0x000fea0003800200 */
.L_x_116:
[----:B-----5:R-:W0:Y:S02]  /*4ff0*/  F2F.F64.F32 R38, R0 ;  /* 0x0000000000267310 */ /* 0x020e240000201800 */
[----:B0-----:R-:W-:-:S08]  /*5000*/  DADD R38, R38, 1 ;  /* 0x3ff0000026267429 */ /* 0x001fd00000000000 */
[----:B------:R-:W-:-:S10]  /*5010*/  DMUL R38, R38, 0.5 ;  /* 0x3fe0000026267828 */ /* 0x000fd40000000000 */
[----:B------:R-:W0:Y:S02]  /*5020*/  F2F.F32.F64 R38, R38 ;  /* 0x0000002600267310 */ /* 0x000e240000301000 */
[----:B0-----:R-:W-:-:S04]  /*5030*/  FADD R3, -R38, 1 ;  /* 0x3f80000026037421 */ /* 0x001fc80000000100 */
[C-C-:B------:R-:W-:Y:S01]  /*5040*/  FFMA R5, R38.reuse, 0.5, R3.reuse ;  /* 0x3f00000026057823 */ /* 0x140fe20000000003 */
[C-C-:B------:R-:W-:Y:S01]  /*5050*/  FFMA R27, R38.reuse, 0.69999998807907104492, R3.reuse ;  /* 0x3f333333261b7823 */ /* 0x140fe20000000003 */
[----:B------:R-:W-:Y:S02]  /*5060*/  FADD R3, R38, R3 ;  /* 0x0000000326037221 */ /* 0x000fe40000000000 */
[----:B------:R-:W-:Y:S01]  /*5070*/  FMUL R2, R5, R2 ;  /* 0x0000000205027220 */ /* 0x000fe20000400000 */
[----:B------:R-:W-:Y:S01]  /*5080*/  FMUL R4, R27, R4 ;  /* 0x000000041b047220 */ /* 0x000fe20000400000 */
[----:B------:R-:W-:-:S07]  /*5090*/  FMUL R6, R3, R6 ;  /* 0x0000000603067220 */ /* 0x000fce0000400000 */
.L_x_87:
[----:B------:R-:W-:Y:S05]  /*50a0*/  BSYNC.RECONVERGENT B2 ;  /* 0x0000000000027941 */ /* 0x000fea0003800200 */
.L_x_6:
[----:B------:R-:W-:Y:S05]  /*50b0*/  WARPSYNC.ALL ;  /* 0x0000000000007948 */ /* 0x000fea0003800000 */
[----:B------:R-:W-:Y:S01]  /*50c0*/  UIADD3 UR4, UPT, UPT, UR4, 0x1, URZ ;  /* 0x0000000104047890 */ /* 0x000fe2000fffe0ff */
[----:B------:R-:W-:Y:S01]  /*50d0*/  FADD R15, R15, R2 ;  /* 0x000000020f0f7221 */ /* 0x000fe20000000000 */
[----:B------:R-:W-:Y:S01]  /*50e0*/  FADD R13, R13, R4 ;  /* 0x000000040d0d7221 */ /* 0x000fe20000000000 */
[----:B------:R-:W-:Y:S01]  /*50f0*/  FADD R11, R11, R6 ;  /* 0x000000060b0b7221 */ /* 0x000fe20000000000 */
[----:B------:R-:W-:-:S09]  /*5100*/  UISETP.NE.AND UP0, UPT, UR4, 0x28, UPT ;  /* 0x000000280400788c */ /* 0x000fd2000bf05270 */
[----:B------:R-:W-:Y:S05]  /*5110*/  BRA.U UP0, `(.L_x_118) ;  /* 0xffffffb1003c7547 */ /* 0x000fea000b83ffff */
[----:B------:R-:W-:Y:S01]  /*5120*/  FMUL R3, R15, 0.025000000372529029846 ;  /* 0x3ccccccd0f037820 */ /* 0x000fe20000400000 */
[----:B------:R-:W-:Y:S03]  /*5130*/  BSSY.RECONVERGENT B0, `(.L_x_119) ;  /* 0x000000d000007945 */ /* 0x000fe60003800200 */
[----:B------:R0:W1:Y:S01]  /*5140*/  MUFU.RSQ R0, R3 ;  /* 0x0000000300007308 */ /* 0x0000620000001400 */
[----:B------:R-:W-:-:S04]  /*5150*/  IADD3 R2, PT, PT, R3, -0xd000000, RZ ;  /* 0xf300000003027810 */ /* 0x000fc80007ffe0ff */
[----:B------:R-:W-:-:S13]  /*5160*/  ISETP.GT.U32.AND P0, PT, R2, 0x727fffff, PT ;  /* 0x727fffff0200780c */ /* 0x000fda0003f04070 */
[----:B01----:R-:W-:Y:S05]  /*5170*/  @!P0 BRA `(.L_x_120) ;  /* 0x0000000000108947 */ /* 0x003fea0003800000 */
[----:B------:R-:W-:-:S07]  /*5180*/  MOV R0, 0x51a0 ;  /* 0x000051a000007802 */ /* 0x000fce0000000f00 */
[----:B------:R-:W-:Y:S05]  /*5190*/  CALL.REL.NOINC `($__internal_3_$__cuda_sm20_sqrt_rn_f32_slowpath) ;  /* 0x0000000c00c07944 */ /* 0x000fea0003c00000 */
[----:B------:R-:W-:Y:S01]  /*51a0*/  MOV R4, R48 ;  /* 0x0000003000047202 */ /* 0x000fe20000000f00 */
[----:B------:R-:W-:Y:S06]  /*51b0*/  BRA `(.L_x_121) ;  /* 0x0000000000107947 */ /* 0x000fec0003800000 */
.L_x_120:
[----:B------:R-:W-:Y:S01]  /*51c0*/  FMUL.FTZ R4, R3, R0 ;  /* 0x0000000003047220 */ /* 0x000fe20000410000 */
[----:B------:R-:W-:-:S03]  /*51d0*/  FMUL.FTZ R0, R0, 0.5 ;  /* 0x3f00000000007820 */ /* 0x000fc60000410000 */
[----:B------:R-:W-:-:S04]  /*51e0*/  FFMA R3, -R4, R4, R3 ;  /* 0x0000000404037223 */ /* 0x000fc80000000103 */
[----:B------:R-:W-:-:S07]  /*51f0*/  FFMA R4, R3, R0, R4 ;  /* 0x0000000003047223 */ /* 0x000fce0000000004 */
.L_x_121:
[----:B------:R-:W-:Y:S05]  /*5200*/  BSYNC.RECONVERGENT B0 ;  /* 0x0000000000007941 */ /* 0x000fea0003800200 */
.L_x_119:
[----:B------:R-:W-:Y:S01]  /*5210*/  FMUL R3, R13, 0.025000000372529029846 ;  /* 0x3ccccccd0d037820 */ /* 0x000fe20000400000 */
[----:B------:R-:W-:Y:S03]  /*5220*/  BSSY.RECONVERGENT B0, `(.L_x_122) ;  /* 0x000000d000007945 */ /* 0x000fe60003800200 */
[----:B------:R-:W-:Y:S01]  /*5230*/  VIADD R0, R3, 0xf3000000 ;  /* 0xf300000003007836 */ /* 0x000fe20000000000 */
[----:B------:R0:W1:Y:S04]  /*5240*/  MUFU.RSQ R2, R3 ;  /* 0x0000000300027308 */ /* 0x0000680000001400 */
[----:B------:R-:W-:-:S13]  /*5250*/  ISETP.GT.U32.AND P0, PT, R0, 0x727fffff, PT ;  /* 0x727fffff0000780c */ /* 0x000fda0003f04070 */
[----:B01----:R-:W-:Y:S05]  /*5260*/  @!P0 BRA `(.L_x_123) ;  /* 0x0000000000108947 */ /* 0x003fea0003800000 */
[----:B------:R-:W-:-:S07]  /*5270*/  MOV R0, 0x5290 ;  /* 0x0000529000007802 */ /* 0x000fce0000000f00 */
[----:B------:R-:W-:Y:S05]  /*5280*/  CALL.REL.NOINC `($__internal_3_$__cuda_sm20_sqrt_rn_f32_slowpath) ;  /* 0x0000000c00847944 */ /* 0x000fea0003c00000 */
[----:B------:R-:W-:Y:S01]  /*5290*/  MOV R5, R48 ;  /* 0x0000003000057202 */ /* 0x000fe20000000f00 */
[----:B------:R-:W-:Y:S06]  /*52a0*/  BRA `(.L_x_124) ;  /* 0x0000000000107947 */ /* 0x000fec0003800000 */
.L_x_123:
[----:B------:R-:W-:Y:S01]  /*52b0*/  FMUL.FTZ R5, R3, R2 ;  /* 0x0000000203057220 */ /* 0x000fe20000410000 */
[----:B------:R-:W-:-:S03]  /*52c0*/  FMUL.FTZ R2, R2, 0.5 ;  /* 0x3f00000002027820 */ /* 0x000fc60000410000 */
[----:B------:R-:W-:-:S04]  /*52d0*/  FFMA R0, -R5, R5, R3 ;  /* 0x0000000505007223 */ /* 0x000fc80000000103 */
[----:B------:R-:W-:-:S07]  /*52e0*/  FFMA R5, R0, R2, R5 ;  /* 0x0000000200057223 */ /* 0x000fce0000000005 */
.L_x_124:
[----:B------:R-:W-:Y:S05]  /*52f0*/  BSYNC.RECONVERGENT B0 ;  /* 0x0000000000007941 */ /* 0x000fea0003800200 */
.L_x_122:
        /* <DEDUP_REMOVED lines=8> */
[----:B------:R-:W-:Y:S05]  /*5380*/  BRA `(.L_x_127) ;  /* 0x0000000000107947 */ /* 0x000fea0003800000 */
.L_x_126:
[----:B------:R-:W-:Y:S01]  /*5390*/  FMUL.FTZ R48, R3, R0 ;  /* 0x0000000003307220 */ /* 0x000fe20000410000 */
[----:B------:R-:W-:-:S03]  /*53a0*/  FMUL.FTZ R0, R0, 0.5 ;  /* 0x3f00000000007820 */ /* 0x000fc60000410000 */
[----:B------:R-:W-:-:S04]  /*53b0*/  FFMA R3, -R48, R48, R3 ;  /* 0x0000003030037223 */ /* 0x000fc80000000103 */
[----:B------:R-:W-:-:S07]  /*53c0*/  FFMA R48, R3, R0, R48 ;  /* 0x0000000003307223 */ /* 0x000fce0000000030 */
.L_x_127:
[----:B------:R-:W-:Y:S05]  /*53d0*/  BSYNC.RECONVERGENT B0 ;  /* 0x0000000000007941 */ /* 0x000fea0003800200 */
.L_x_125:
[----:B------:R-:W0:Y:S01]  /*53e0*/  LDC.64 R2, c[0x0][0x390] ;  /* 0x0000e400ff027b82 */ /* 0x000e220000000a00 */
[----:B------:R-:W-:Y:S02]  /*53f0*/  FMNMX R4, R4, 0.99900001287460327148, PT ;  /* 0x3f7fbe7704047809 */ /* 0x000fe40003800000 */
[----:B------:R-:W-:Y:S02]  /*5400*/  FMNMX R5, R5, 0.99900001287460327148, PT ;  /* 0x3f7fbe7705057809 */ /* 0x000fe40003800000 */
[----:B------:R-:W-:Y:S02]  /*5410*/  FMNMX R48, R48, 0.99900001287460327148, PT ;  /* 0x3f7fbe7730307809 */ /* 0x000fe40003800000 */
[----:B------:R-:W-:Y:S02]  /*5420*/  FMNMX R4, RZ, R4, !PT ;  /* 0x00000004ff047209 */ /* 0x000fe40007800000 */
[----:B------:R-:W-:Y:S02]  /*5430*/  FMNMX R5, RZ, R5, !PT ;  /* 0x00000005ff057209 */ /* 0x000fe40007800000 */
[----:B------:R-:W-:-:S03]  /*5440*/  FMNMX R48, RZ, R48, !PT ;  /* 0x00000030ff307209 */ /* 0x000fc60007800000 */
[----:B------:R-:W-:Y:S02]  /*5450*/  FMUL R5, R5, 256 ;  /* 0x4380000005057820 */ /* 0x000fe40000400000 */
[----:B------:R-:W-:Y:S01]  /*5460*/  FMUL R7, R48, 256 ;  /* 0x4380000030077820 */ /* 0x000fe20000400000 */
[----:B0-----:R-:W-:-:S04]  /*5470*/  IMAD.WIDE R14, R14, 0xc, R2 ;  /* 0x0000000c0e0e7825 */ /* 0x001fc800078e0202 */
[----:B------:R-:W-:Y:S01]  /*5480*/  FMUL R3, R4, 256 ;  /* 0x4380000004037820 */ /* 0x000fe20000400000 */
[----:B------:R-:W-:Y:S04]  /*5490*/  STG.E desc[UR8][R14.64+0x4], R5 ;  /* 0x000004050e007986 */ /* 0x000fe8000c101908 */
[----:B------:R-:W-:Y:S04]  /*54a0*/  STG.E desc[UR8][R14.64], R3 ;  /* 0x000000030e007986 */ /* 0x000fe8000c101908 */
[----:B------:R-:W-:Y:S01]  /*54b0*/  STG.E desc[UR8][R14.64+0x8], R7 ;  /* 0x000008070e007986 */ /* 0x000fe2000c101908 */
[----:B------:R-:W-:Y:S05]  /*54c0*/  EXIT ;  /* 0x000000000000794d */ /* 0x000fea0003800000 */
        .weak           $__internal_0_$__cuda_sm20_div_rn_f64_full
        .type           $__internal_0_$__cuda_sm20_div_rn_f64_full,@function
        .size           $__internal_0_$__cuda_sm20_div_rn_f64_full,($__internal_1_$__cuda_sm20_dsqrt_rn_f64_mediumpath_v1 - $__internal_0_$__cuda_sm20_div_rn_f64_full)
$__internal_0_$__cuda_sm20_div_rn_f64_full:
[C---:B------:R-:W-:Y:S01]  /*54d0*/  FSETP.GEU.AND P0, PT, |R41|.reuse, 1.469367938527859385e-39, PT ;  /* 0x001000002900780b */ /* 0x040fe20003f0e200 */
[----:B------:R-:W-:Y:S01]  /*54e0*/  IMAD.MOV.U32 R52, RZ, RZ, R42 ;  /* 0x000000ffff347224 */ /* 0x000fe200078e002a */
[----:B------:R-:W-:Y:S01]  /*54f0*/  LOP3.LUT R54, R41, 0x800fffff, RZ, 0xc0, !PT ;  /* 0x800fffff29367812 */ /* 0x000fe200078ec0ff */
[----:B------:R-:W-:Y:S01]  /*5500*/  BSSY.RECONVERGENT B5, `(.L_x_128) ;  /* 0x0000054000057945 */ /* 0x000fe20003800200 */
[----:B------:R-:W-:Y:S02]  /*5510*/  MOV R48, 0x1 ;  /* 0x0000000100307802 */ /* 0x000fe40000000f00 */
[----:B------:R-:W-:Y:S01]  /*5520*/  LOP3.LUT R55, R54, 0x3ff00000, RZ, 0xfc, !PT ;  /* 0x3ff0000036377812 */ /* 0x000fe200078efcff */
[----:B------:R-:W-:Y:S01]  /*5530*/  IMAD.MOV.U32 R54, RZ, RZ, R40 ;  /* 0x000000ffff367224 */ /* 0x000fe200078e0028 */
[C---:B------:R-:W-:Y:S02]  /*5540*/  FSETP.GEU.AND P2, PT, |R43|.reuse, 1.469367938527859385e-39, PT ;  /* 0x001000002b00780b */ /* 0x040fe40003f4e200 */
[----:B------:R-:W-:-:S02]  /*5550*/  LOP3.LUT R27, R43, 0x7ff00000, RZ, 0xc0, !PT ;  /* 0x7ff000002b1b7812 */ /* 0x000fc400078ec0ff */
[----:B------:R-:W-:Y:S01]  /*5560*/  LOP3.LUT R56, R41, 0x7ff00000, RZ, 0xc0, !PT ;  /* 0x7ff0000029387812 */ /* 0x000fe200078ec0ff */
[----:B------:R-:W-:Y:S01]  /*5570*/  @!P0 DMUL R54, R40, 8.98846567431157953865e+307 ;  /* 0x7fe0000028368828 */ /* 0x000fe20000000000 */
[----:B------:R-:W-:Y:S02]  /*5580*/  MOV R45, 0x1ca00000 ;  /* 0x1ca00000002d7802 */ /* 0x000fe40000000f00 */
[----:B------:R-:W-:Y:S02]  /*5590*/  ISETP.GE.U32.AND P1, PT, R27, R56, PT ;  /* 0x000000381b00720c */ /* 0x000fe40003f26070 */
[----:B------:R-:W-:Y:S01]  /*55a0*/  MOV R57, R27 ;  /* 0x0000001b00397202 */ /* 0x000fe20000000f00 */
[----:B------:R-:W0:Y:S01]  /*55b0*/  MUFU.RCP64H R49, R55 ;  /* 0x0000003700317308 */ /* 0x000e220000001800 */
[----:B------:R-:W-:Y:S02]  /*55c0*/  SEL R53, R45, 0x63400000, !P1 ;  /* 0x634000002d357807 */ /* 0x000fe40004800000 */
[----:B------:R-:W-:-:S02]  /*55d0*/  @!P2 LOP3.LUT R50, R41, 0x7ff00000, RZ, 0xc0, !PT ;  /* 0x7ff000002932a812 */ /* 0x000fc400078ec0ff */
[----:B------:R-:W-:Y:S02]  /*55e0*/  LOP3.LUT R53, R53, 0x800fffff, R43, 0xf8, !PT ;  /* 0x800fffff35357812 */ /* 0x000fe400078ef82b */
[----:B------:R-:W-:Y:S02]  /*55f0*/  @!P2 ISETP.GE.U32.AND P3, PT, R27, R50, PT ;  /* 0x000000321b00a20c */ /* 0x000fe40003f66070 */
[----:B------:R-:W-:-:S04]  /*5600*/  @!P0 LOP3.LUT R56, R55, 0x7ff00000, RZ, 0xc0, !PT ;  /* 0x7ff0000037388812 */ /* 0x000fc800078ec0ff */
[----:B------:R-:W-:Y:S01]  /*5610*/  IADD3 R59, PT, PT, R56, -0x1, RZ ;  /* 0xffffffff383b7810 */ /* 0x000fe20007ffe0ff */
[----:B0-----:R-:W-:-:S08]  /*5620*/  DFMA R46, R48, -R54, 1 ;  /* 0x3ff00000302e742b */ /* 0x001fd00000000836 */
[----:B------:R-:W-:-:S08]  /*5630*/  DFMA R46, R46, R46, R46 ;  /* 0x0000002e2e2e722b */ /* 0x000fd0000000002e */
[----:B------:R-:W-:Y:S01]  /*5640*/  DFMA R46, R48, R46, R48 ;  /* 0x0000002e302e722b */ /* 0x000fe20000000030 */
[----:B------:R-:W-:Y:S02]  /*5650*/  @!P2 SEL R49, R45, 0x63400000, !P3 ;  /* 0x634000002d31a807 */ /* 0x000fe40005800000 */
[----:B------:R-:W-:Y:S02]  /*5660*/  @!P2 MOV R48, RZ ;  /* 0x000000ff0030a202 */ /* 0x000fe40000000f00 */
[----:B------:R-:W-:-:S03]  /*5670*/  @!P2 LOP3.LUT R49, R49, 0x80000000, R43, 0xf8, !PT ;  /* 0x800000003131a812 */ /* 0x000fc600078ef82b */
[----:B------:R-:W-:Y:S01]  /*5680*/  DFMA R50, R46, -R54, 1 ;  /* 0x3ff000002e32742b */ /* 0x000fe20000000836 */
[----:B------:R-:W-:-:S06]  /*5690*/  @!P2 LOP3.LUT R49, R49, 0x100000, RZ, 0xfc, !PT ;  /* 0x001000003131a812 */ /* 0x000fcc00078efcff */
[----:B------:R-:W-:Y:S02]  /*56a0*/  @!P2 DFMA R52, R52, 2, -R48 ;  /* 0x400000003434a82b */ /* 0x000fe40000000830 */
[----:B------:R-:W-:-:S08]  /*56b0*/  DFMA R50, R46, R50, R46 ;  /* 0x000000322e32722b */ /* 0x000fd0000000002e */
[----:B------:R-:W-:Y:S01]  /*56c0*/  @!P2 LOP3.LUT R57, R53, 0x7ff00000, RZ, 0xc0, !PT ;  /* 0x7ff000003539a812 */ /* 0x000fe200078ec0ff */
[----:B------:R-:W-:-:S04]  /*56d0*/  DMUL R48, R50, R52 ;  /* 0x0000003432307228 */ /* 0x000fc80000000000 */
[----:B------:R-:W-:-:S04]  /*56e0*/  VIADD R58, R57, 0xffffffff ;  /* 0xffffffff393a7836 */ /* 0x000fc80000000000 */
[----:B------:R-:W-:Y:S01]  /*56f0*/  DFMA R46, R48, -R54, R52 ;  /* 0x80000036302e722b */ /* 0x000fe20000000034 */
[----:B------:R-:W-:-:S04]  /*5700*/  ISETP.GT.U32.AND P0, PT, R58, 0x7feffffe, PT ;  /* 0x7feffffe3a00780c */ /* 0x000fc80003f04070 */
[----:B------:R-:W-:-:S03]  /*5710*/  ISETP.GT.U32.OR P0, PT, R59, 0x7feffffe, P0 ;  /* 0x7feffffe3b00780c */ /* 0x000fc60000704470 */
[----:B------:R-:W-:-:S10]  /*5720*/  DFMA R46, R50, R46, R48 ;  /* 0x0000002e322e722b */ /* 0x000fd40000000030 */
[----:B------:R-:W-:Y:S05]  /*5730*/  @P0 BRA `(.L_x_129) ;  /* 0x00000000006c0947 */ /* 0x000fea0003800000 */
[----:B------:R-:W-:-:S04]  /*5740*/  LOP3.LUT R48, R41, 0x7ff00000, RZ, 0xc0, !PT ;  /* 0x7ff0000029307812 */ /* 0x000fc800078ec0ff */
[CC--:B------:R-:W-:Y:S02]  /*5750*/  VIADDMNMX R42, R27.reuse, -R48.reuse, 0xb9600000, !PT ;  /* 0xb96000001b2a7446 */ /* 0x0c0fe40007800930 */
[----:B------:R-:W-:Y:S02]  /*5760*/  ISETP.GE.U32.AND P0, PT, R27, R48, PT ;  /* 0x000000301b00720c */ /* 0x000fe40003f06070 */
[----:B------:R-:W-:Y:S02]  /*5770*/  VIMNMX R42, PT, PT, R42, 0x46a00000, PT ;  /* 0x46a000002a2a7848 */ /* 0x000fe40003fe0100 */
[----:B------:R-:W-:-:S04]  /*5780*/  SEL R45, R45, 0x63400000, !P0 ;  /* 0x634000002d2d7807 */ /* 0x000fc80004000000 */
[----:B------:R-:W-:Y:S02]  /*5790*/  IADD3 R45, PT, PT, -R45, R42, RZ ;  /* 0x0000002a2d2d7210 */ /* 0x000fe40007ffe1ff */
[----:B------:R-:W-:-:S03]  /*57a0*/  MOV R42, RZ ;  /* 0x000000ff002a7202 */ /* 0x000fc60000000f00 */
[----:B------:R-:W-:-:S06]  /*57b0*/  VIADD R43, R45, 0x7fe00000 ;  /* 0x7fe000002d2b7836 */ /* 0x000fcc0000000000 */
[----:B------:R-:W-:-:S10]  /*57c0*/  DMUL R48, R46, R42 ;  /* 0x0000002a2e307228 */ /* 0x000fd40000000000 */
[----:B------:R-:W-:-:S13]  /*57d0*/  FSETP.GTU.AND P0, PT, |R49|, 1.469367938527859385e-39, PT ;  /* 0x001000003100780b */ /* 0x000fda0003f0c200 */
[----:B------:R-:W-:Y:S05]  /*57e0*/  @P0 BRA `(.L_x_130) ;  /* 0x0000000000940947 */ /* 0x000fea0003800000 */
[----:B------:R-:W-:Y:S01]  /*57f0*/  DFMA R52, R46, -R54, R52 ;  /* 0x800000362e34722b */ /* 0x000fe20000000034 */
[----:B------:R-:W-:-:S09]  /*5800*/  MOV R42, RZ ;  /* 0x000000ff002a7202 */ /* 0x000fd20000000f00 */
[C---:B------:R-:W-:Y:S02]  /*5810*/  FSETP.NEU.AND P0, PT, R53.reuse, RZ, PT ;  /* 0x000000ff3500720b */ /* 0x040fe40003f0d000 */
[----:B------:R-:W-:-:S04]  /*5820*/  LOP3.LUT R27, R53, 0x80000000, R41, 0x48, !PT ;  /* 0x80000000351b7812 */ /* 0x000fc800078e4829 */
[----:B------:R-:W-:-:S07]  /*5830*/  LOP3.LUT R43, R27, R43, RZ, 0xfc, !PT ;  /* 0x0000002b1b2b7212 */ /* 0x000fce00078efcff */
[----:B------:R-:W-:Y:S05]  /*5840*/  @!P0 BRA `(.L_x_130) ;  /* 0x00000000007c8947 */ /* 0x000fea0003800000 */
[----:B------:R-:W-:Y:S01]  /*5850*/  IMAD.MOV R41, RZ, RZ, -R45 ;  /* 0x000000ffff297224 */ /* 0x000fe200078e0a2d */
[----:B------:R-:W-:Y:S01]  /*5860*/  MOV R40, RZ ;  /* 0x000000ff00287202 */ /* 0x000fe20000000f00 */
[----:B------:R-:W-:-:S05]  /*5870*/  DMUL.RP R42, R46, R42 ;  /* 0x0000002a2e2a7228 */ /* 0x000fca0000008000 */
[----:B------:R-:W-:-:S05]  /*5880*/  DFMA R40, R48, -R40, R46 ;  /* 0x800000283028722b */ /* 0x000fca000000002e */
[----:B------:R-:W-:Y:S02]  /*5890*/  LOP3.LUT R27, R43, R27, RZ, 0x3c, !PT ;  /* 0x0000001b2b1b7212 */ /* 0x000fe400078e3cff */
[----:B------:R-:W-:-:S04]  /*58a0*/  IADD3 R40, PT, PT, -R45, -0x43300000, RZ ;  /* 0xbcd000002d287810 */ /* 0x000fc80007ffe1ff */
[----:B------:R-:W-:-:S04]  /*58b0*/  FSETP.NEU.AND P0, PT, |R41|, R40, PT ;  /* 0x000000282900720b */ /* 0x000fc80003f0d200 */
[----:B------:R-:W-:Y:S02]  /*58c0*/  FSEL R48, R42, R48, !P0 ;  /* 0x000000302a307208 */ /* 0x000fe40004000000 */
[----:B------:R-:W-:Y:S01]  /*58d0*/  FSEL R49, R27, R49, !P0 ;  /* 0x000000311b317208 */ /* 0x000fe20004000000 */
[----:B------:R-:W-:Y:S06]  /*58e0*/  BRA `(.L_x_130) ;  /* 0x0000000000547947 */ /* 0x000fec0003800000 */
.L_x_129:
[----:B------:R-:W-:-:S14]  /*58f0*/  DSETP.NAN.AND P0, PT, R42, R42, PT ;  /* 0x0000002a2a00722a */ /* 0x000fdc0003f08000 */
[----:B------:R-:W-:Y:S05]  /*5900*/  @P0 BRA `(.L_x_131) ;  /* 0x0000000000440947 */ /* 0x000fea0003800000 */
[----:B------:R-:W-:-:S14]  /*5910*/  DSETP.NAN.AND P0, PT, R40, R40, PT ;  /* 0x000000282800722a */ /* 0x000fdc0003f08000 */
[----:B------:R-:W-:Y:S05]  /*5920*/  @P0 BRA `(.L_x_132) ;  /* 0x0000000000300947 */ /* 0x000fea0003800000 */
[----:B------:R-:W-:Y:S01]  /*5930*/  ISETP.NE.AND P0, PT, R57, R56, PT ;  /* 0x000000383900720c */ /* 0x000fe20003f05270 */
[----:B------:R-:W-:Y:S01]  /*5940*/  IMAD.MOV.U32 R49, RZ, RZ, -0x80000 ;  /* 0xfff80000ff317424 */ /* 0x000fe200078e00ff */
[----:B------:R-:W-:-:S11]  /*5950*/  MOV R48, 0x0 ;  /* 0x0000000000307802 */ /* 0x000fd60000000f00 */
[----:B------:R-:W-:Y:S05]  /*5960*/  @!P0 BRA `(.L_x_130) ;  /* 0x0000000000348947 */ /* 0x000fea0003800000 */
[----:B------:R-:W-:Y:S02]  /*5970*/  ISETP.NE.AND P0, PT, R57, 0x7ff00000, PT ;  /* 0x7ff000003900780c */ /* 0x000fe40003f05270 */
[----:B------:R-:W-:Y:S02]  /*5980*/  LOP3.LUT R49, R43, 0x80000000, R41, 0x48, !PT ;  /* 0x800000002b317812 */ /* 0x000fe400078e4829 */
[----:B------:R-:W-:-:S13]  /*5990*/  ISETP.EQ.OR P0, PT, R56, RZ, !P0 ;  /* 0x000000ff3800720c */ /* 0x000fda0004702670 */
[----:B------:R-:W-:Y:S02]  /*59a0*/  @P0 LOP3.LUT R27, R49, 0x7ff00000, RZ, 0xfc, !PT ;  /* 0x7ff00000311b0812 */ /* 0x000fe400078efcff */
[----:B------:R-:W-:Y:S02]  /*59b0*/  @!P0 MOV R48, RZ ;  /* 0x000000ff00308202 */ /* 0x000fe40000000f00 */
[----:B------:R-:W-:Y:S01]  /*59c0*/  @P0 MOV R48, RZ ;  /* 0x000000ff00300202 */ /* 0x000fe20000000f00 */
[----:B------:R-:W-:Y:S01]  /*59d0*/  @P0 IMAD.MOV.U32 R49, RZ, RZ, R27 ;  /* 0x000000ffff310224 */ /* 0x000fe200078e001b */
[----:B------:R-:W-:Y:S06]  /*59e0*/  BRA `(.L_x_130) ;  /* 0x0000000000147947 */ /* 0x000fec0003800000 */
.L_x_132:
[----:B------:R-:W-:Y:S02]  /*59f0*/  LOP3.LUT R49, R41, 0x80000, RZ, 0xfc, !PT ;  /* 0x0008000029317812 */ /* 0x000fe400078efcff */
[----:B------:R-:W-:Y:S01]  /*5a00*/  MOV R48, R40 ;  /* 0x0000002800307202 */ /* 0x000fe20000000f00 */
[----:B------:R-:W-:Y:S06]  /*5a10*/  BRA `(.L_x_130) ;  /* 0x0000000000087947 */ /* 0x000fec0003800000 */
.L_x_131:
[----:B------:R-:W-:Y:S02]  /*5a20*/  LOP3.LUT R49, R43, 0x80000, RZ, 0xfc, !PT ;  /* 0x000800002b317812 */ /* 0x000fe400078efcff */
[----:B------:R-:W-:-:S07]  /*5a30*/  MOV R48, R42 ;  /* 0x0000002a00307202 */ /* 0x000fce0000000f00 */
.L_x_130:
[----:B------:R-:W-:Y:S05]  /*5a40*/  BSYNC.RECONVERGENT B5 ;  /* 0x0000000000057941 */ /* 0x000fea0003800200 */
.L_x_128:
[----:B------:R-:W-:Y:S01]  /*5a50*/  MOV R40, R30 ;  /* 0x0000001e00287202 */ /* 0x000fe20000000f00 */
[----:B------:R-:W-:Y:S01]  /*5a60*/  IMAD.MOV.U32 R41, RZ, RZ, 0x0 ;  /* 0x00000000ff297424 */ /* 0x000fe200078e00ff */
[----:B------:R-:W-:Y:S01]  /*5a70*/  MOV R51, R49 ;  /* 0x0000003100337202 */ /* 0x000fe20000000f00 */
[----:B------:R-:W-:Y:S02]  /*5a80*/  IMAD.MOV.U32 R50, RZ, RZ, R48 ;  /* 0x000000ffff327224 */ /* 0x000fe400078e0030 */
[----:B------:R-:W-:Y:S05]  /*5a90*/  RET.REL.NODEC R40 `(_Z9ray_traceP6SphereiP6float3ii6CameraiiP17curandStateXORWOW) ;  /* 0xffffffa428587950 */ /* 0x000fea0003c3ffff */
        .weak           $__internal_1_$__cuda_sm20_dsqrt_rn_f64_mediumpath_v1
        .type           $__internal_1_$__cuda_sm20_dsqrt_rn_f64_mediumpath_v1,@function
        .size           $__internal_1_$__cuda_sm20_dsqrt_rn_f64_mediumpath_v1,($__internal_2_$__cuda_sm20_rcp_rn_f32_slowpath - $__internal_1_$__cuda_sm20_dsqrt_rn_f64_mediumpath_v1)
$__internal_1_$__cuda_sm20_dsqrt_rn_f64_mediumpath_v1:
[----:B------:R-:W-:Y:S01]  /*5aa0*/  ISETP.GE.U32.AND P0, PT, R54, -0x3400000, PT ;  /* 0xfcc000003600780c */ /* 0x000fe20003f06070 */
[----:B------:R-:W-:Y:S01]  /*5ab0*/  BSSY.RECONVERGENT B1, `(.L_x_133) ;  /* 0x0000024000017945 */ /* 0x000fe20003800200 */
[----:B------:R-:W-:-:S11]  /*5ac0*/  MOV R47, R51 ;  /* 0x00000033002f7202 */ /* 0x000fd60000000f00 */
[----:B------:R-:W-:Y:S05]  /*5ad0*/  @!P0 BRA `(.L_x_134) ;  /* 0x0000000000208947 */ /* 0x000fea0003800000 */
[----:B------:R-:W-:-:S10]  /*5ae0*/  DFMA.RM R42, R40, R46, R42 ;  /* 0x0000002e282a722b */ /* 0x000fd4000000402a */
[----:B------:R-:W-:-:S04]  /*5af0*/  IADD3 R40, P0, PT, R42, 0x1, RZ ;  /* 0x000000012a287810 */ /* 0x000fc80007f1e0ff */
[----:B------:R-:W-:-:S06]  /*5b00*/  IADD3.X R41, PT, PT, RZ, R43, RZ, P0, !PT ;  /* 0x0000002bff297210 */ /* 0x000fcc00007fe4ff */
[----:B------:R-:W-:-:S08]  /*5b10*/  DFMA.RP R48, -R42, R40, R48 ;  /* 0x000000282a30722b */ /* 0x000fd00000008130 */
[----:B------:R-:W-:-:S06]  /*5b20*/  DSETP.GT.AND P0, PT, R48, RZ, PT ;  /* 0x000000ff3000722a */ /* 0x000fcc0003f04000 */
[----:B------:R-:W-:Y:S02]  /*5b30*/  FSEL R40, R40, R42, P0 ;  /* 0x0000002a28287208 */ /* 0x000fe40000000000 */
[----:B------:R-:W-:Y:S01]  /*5b40*/  FSEL R41, R41, R43, P0 ;  /* 0x0000002b29297208 */ /* 0x000fe20000000000 */
[----:B------:R-:W-:Y:S06]  /*5b50*/  BRA `(.L_x_135) ;  /* 0x0000000000647947 */ /* 0x000fec0003800000 */
.L_x_134:
[----:B------:R-:W-:-:S14]  /*5b60*/  DSETP.NE.AND P0, PT, R48, RZ, PT ;  /* 0x000000ff3000722a */ /* 0x000fdc0003f05000 */
[----:B------:R-:W-:Y:S05]  /*5b70*/  @!P0 BRA `(.L_x_136) ;  /* 0x0000000000588947 */ /* 0x000fea0003800000 */
[----:B------:R-:W-:-:S13]  /*5b80*/  ISETP.GE.AND P0, PT, R49, RZ, PT ;  /* 0x000000ff3100720c */ /* 0x000fda0003f06270 */
[----:B------:R-:W-:Y:S01]  /*5b90*/  @!P0 IMAD.MOV.U32 R40, RZ, RZ, 0x0 ;  /* 0x00000000ff288424 */ /* 0x000fe200078e00ff */
[----:B------:R-:W-:Y:S01]  /*5ba0*/  @!P0 MOV R41, 0xfff80000 ;  /* 0xfff8000000298802 */ /* 0x000fe20000000f00 */
[----:B------:R-:W-:Y:S06]  /*5bb0*/  @!P0 BRA `(.L_x_135) ;  /* 0x00000000004c8947 */ /* 0x000fec0003800000 */
[----:B------:R-:W-:-:S13]  /*5bc0*/  ISETP.GT.AND P0, PT, R49, 0x7fefffff, PT ;  /* 0x7fefffff3100780c */ /* 0x000fda0003f04270 */
[----:B------:R-:W-:Y:S05]  /*5bd0*/  @P0 BRA `(.L_x_136) ;  /* 0x0000000000400947 */ /* 0x000fea0003800000 */
[----:B------:R-:W-:Y:S01]  /*5be0*/  DMUL R48, R48, 8.11296384146066816958e+31 ;  /* 0x4690000030307828 */ /* 0x000fe20000000000 */
[----:B------:R-:W-:Y:S01]  /*5bf0*/  MOV R46, RZ ;  /* 0x000000ff002e7202 */ /* 0x000fe20000000f00 */
[----:B------:R-:W-:Y:S01]  /*5c00*/  IMAD.MOV.U32 R40, RZ, RZ, 0x0 ;  /* 0x00000000ff287424 */ /* 0x000fe200078e00ff */
[----:B------:R-:W-:-:S03]  /*5c10*/  MOV R41, 0x3fd80000 ;  /* 0x3fd8000000297802 */ /* 0x000fc60000000f00 */
[----:B------:R-:W0:Y:S02]  /*5c20*/  MUFU.RSQ64H R47, R49 ;  /* 0x00000031002f7308 */ /* 0x000e240000001c00 */
[----:B0-----:R-:W-:-:S08]  /*5c30*/  DMUL R42, R46, R46 ;  /* 0x0000002e2e2a7228 */ /* 0x001fd00000000000 */
[----:B------:R-:W-:-:S08]  /*5c40*/  DFMA R42, R48, -R42, 1 ;  /* 0x3ff00000302a742b */ /* 0x000fd0000000082a */
[----:B------:R-:W-:Y:S02]  /*5c50*/  DFMA R40, R42, R40, 0.5 ;  /* 0x3fe000002a28742b */ /* 0x000fe40000000028 */
[----:B------:R-:W-:-:S08]  /*5c60*/  DMUL R42, R46, R42 ;  /* 0x0000002a2e2a7228 */ /* 0x000fd00000000000 */
[----:B------:R-:W-:-:S08]  /*5c70*/  DFMA R42, R40, R42, R46 ;  /* 0x0000002a282a722b */ /* 0x000fd0000000002e */
[----:B------:R-:W-:Y:S02]  /*5c80*/  DMUL R40, R48, R42 ;  /* 0x0000002a30287228 */ /* 0x000fe40000000000 */
[----:B------:R-:W-:-:S06]  /*5c90*/  IADD3 R43, PT, PT, R43, -0x100000, RZ ;  /* 0xfff000002b2b7810 */ /* 0x000fcc0007ffe0ff */
[----:B------:R-:W-:-:S08]  /*5ca0*/  DFMA R46, R40, -R40, R48 ;  /* 0x80000028282e722b */ /* 0x000fd00000000030 */
[----:B------:R-:W-:-:S10]  /*5cb0*/  DFMA R40, R42, R46, R40 ;  /* 0x0000002e2a28722b */ /* 0x000fd40000000028 */
[----:B------:R-:W-:Y:S01]  /*5cc0*/  VIADD R41, R41, 0xfcb00000 ;  /* 0xfcb0000029297836 */ /* 0x000fe20000000000 */
[----:B------:R-:W-:Y:S06]  /*5cd0*/  BRA `(.L_x_135) ;  /* 0x0000000000047947 */ /* 0x000fec0003800000 */
.L_x_136:
[----:B------:R-:W-:-:S11]  /*5ce0*/  DADD R40, R48, R48 ;  /* 0x0000000030287229 */ /* 0x000fd60000000030 */
.L_x_135:
[----:B------:R-:W-:Y:S05]  /*5cf0*/  BSYNC.RECONVERGENT B1 ;  /* 0x0000000000017941 */ /* 0x000fea0003800200 */
.L_x_133:
[----:B------:R-:W-:Y:S01]  /*5d00*/  MOV R53, R41 ;  /* 0x0000002900357202 */ /* 0x000fe20000000f00 */
[----:B------:R-:W-:Y:S01]  /*5d10*/  HFMA2 R41, -RZ, RZ, 0, 0 ;  /* 0x00000000ff297431 */ /* 0x000fe200000001ff */
[----:B------:R-:W-:Y:S01]  /*5d20*/  MOV R52, R40 ;  /* 0x0000002800347202 */ /* 0x000fe20000000f00 */
[----:B------:R-:W-:-:S04]  /*5d30*/  IMAD.MOV.U32 R40, RZ, RZ, R30 ;  /* 0x000000ffff287224 */ /* 0x000fc800078e001e */
[----:B------:R-:W-:Y:S05]  /*5d40*/  RET.REL.NODEC R40 `(_Z9ray_traceP6SphereiP6float3ii6CameraiiP17curandStateXORWOW) ;  /* 0xffffffa028ac7950 */ /* 0x000fea0003c3ffff */
        .weak           $__internal_2_$__cuda_sm20_rcp_rn_f32_slowpath
        .type           $__internal_2_$__cuda_sm20_rcp_rn_f32_slowpath,@function
        .size           $__internal_2_$__cuda_sm20_rcp_rn_f32_slowpath,($__internal_3_$__cuda_sm20_sqrt_rn_f32_slowpath - $__internal_2_$__cuda_sm20_rcp_rn_f32_slowpath)
$__internal_2_$__cuda_sm20_rcp_rn_f32_slowpath:
[----:B------:R-:W-:Y:S01]  /*5d50*/  SHF.L.U32 R0, R21, 0x1, RZ ;  /* 0x0000000115007819 */ /* 0x000fe200000006ff */
[----:B------:R-:W-:Y:S03]  /*5d60*/  BSSY.RECONVERGENT B1, `(.L_x_137) ;  /* 0x0000030000017945 */ /* 0x000fe60003800200 */
[----:B------:R-:W-:-:S04]  /*5d70*/  SHF.R.U32.HI R39, RZ, 0x18, R0 ;  /* 0x00000018ff277819 */ /* 0x000fc80000011600 */
[----:B------:R-:W-:-:S13]  /*5d80*/  ISETP.NE.U32.AND P0, PT, R39, RZ, PT ;  /* 0x000000ff2700720c */ /* 0x000fda0003f05070 */
[----:B------:R-:W-:Y:S05]  /*5d90*/  @P0 BRA `(.L_x_138) ;  /* 0x0000000000280947 */ /* 0x000fea0003800000 */
[----:B------:R-:W-:-:S05]  /*5da0*/  IMAD.SHL.U32 R0, R21, 0x2, RZ ;  /* 0x0000000215007824 */ /* 0x000fca00078e00ff */
[----:B------:R-:W-:-:S13]  /*5db0*/  ISETP.NE.AND P0, PT, R0, RZ, PT ;  /* 0x000000ff0000720c */ /* 0x000fda0003f05270 */
[----:B------:R-:W-:Y:S01]  /*5dc0*/  @P0 FFMA R27, R21, 1.84467440737095516160e+19, RZ ;  /* 0x5f800000151b0823 */ /* 0x000fe200000000ff */
[----:B------:R-:W-:Y:S08]  /*5dd0*/  @!P0 MUFU.RCP R3, R21 ;  /* 0x0000001500038308 */ /* 0x000ff00000001000 */
[----:B------:R-:W0:Y:S02]  /*5de0*/  @P0 MUFU.RCP R0, R27 ;  /* 0x0000001b00000308 */ /* 0x000e240000001000 */
[----:B0-----:R-:W-:-:S04]  /*5df0*/  @P0 FFMA R38, R27, R0, -1 ;  /* 0xbf8000001b260423 */ /* 0x001fc80000000000 */
[----:B------:R-:W-:-:S04]  /*5e00*/  @P0 FADD.FTZ R39, -R38, -RZ ;  /* 0x800000ff26270221 */ /* 0x000fc80000010100 */
[----:B------:R-:W-:-:S04]  /*5e10*/  @P0 FFMA R0, R0, R39, R0 ;  /* 0x0000002700000223 */ /* 0x000fc80000000000 */
[----:B------:R-:W-:Y:S01]  /*5e20*/  @P0 FFMA R3, R0, 1.84467440737095516160e+19, RZ ;  /* 0x5f80000000030823 */ /* 0x000fe200000000ff */
[----:B------:R-:W-:Y:S06]  /*5e30*/  BRA `(.L_x_139) ;  /* 0x0000000000887947 */ /* 0x000fec0003800000 */
.L_x_138:
[----:B------:R-:W-:-:S04]  /*5e40*/  IADD3 R45, PT, PT, R39, -0xfd, RZ ;  /* 0xffffff03272d7810 */ /* 0x000fc80007ffe0ff */
[----:B------:R-:W-:-:S13]  /*5e50*/  ISETP.GT.U32.AND P0, PT, R45, 0x1, PT ;  /* 0x000000012d00780c */ /* 0x000fda0003f04070 */
[----:B------:R-:W-:Y:S05]  /*5e60*/  @P0 BRA `(.L_x_140) ;  /* 0x0000000000780947 */ /* 0x000fea0003800000 */
[----:B------:R-:W-:Y:S02]  /*5e70*/  LOP3.LUT R0, R21, 0x7fffff, RZ, 0xc0, !PT ;  /* 0x007fffff15007812 */ /* 0x000fe400078ec0ff */
[----:B------:R-:W-:Y:S02]  /*5e80*/  MOV R42, 0x3 ;  /* 0x00000003002a7802 */ /* 0x000fe40000000f00 */
[----:B------:R-:W-:Y:S02]  /*5e90*/  LOP3.LUT R0, R0, 0x3f800000, RZ, 0xfc, !PT ;  /* 0x3f80000000007812 */ /* 0x000fe400078efcff */
[----:B------:R-:W-:Y:S02]  /*5ea0*/  SHF.L.U32 R42, R42, R45, RZ ;  /* 0x0000002d2a2a7219 */ /* 0x000fe400000006ff */
[----:B------:R-:W0:Y:S02]  /*5eb0*/  MUFU.RCP R3, R0 ;  /* 0x0000000000037308 */ /* 0x000e240000001000 */
[----:B0-----:R-:W-:-:S04]  /*5ec0*/  FFMA R27, R0, R3, -1 ;  /* 0xbf800000001b7423 */ /* 0x001fc80000000003 */
[----:B------:R-:W-:-:S04]  /*5ed0*/  FADD.FTZ R38, -R27, -RZ ;  /* 0x800000ff1b267221 */ /* 0x000fc80000010100 */
[CCC-:B------:R-:W-:Y:S01]  /*5ee0*/  FFMA.RM R27, R3.reuse, R38.reuse, R3.reuse ;  /* 0x00000026031b7223 */ /* 0x1c0fe20000004003 */
[----:B------:R-:W-:-:S04]  /*5ef0*/  FFMA.RP R38, R3, R38, R3 ;  /* 0x0000002603267223 */ /* 0x000fc80000008003 */
[C---:B------:R-:W-:Y:S02]  /*5f00*/  LOP3.LUT R3, R27.reuse, 0x7fffff, RZ, 0xc0, !PT ;  /* 0x007fffff1b037812 */ /* 0x040fe400078ec0ff */
[----:B------:R-:W-:Y:S02]  /*5f10*/  FSETP.NEU.FTZ.AND P0, PT, R27, R38, PT ;  /* 0x000000261b00720b */ /* 0x000fe40003f1d000 */
[----:B------:R-:W-:Y:S02]  /*5f20*/  LOP3.LUT R3, R3, 0x800000, RZ, 0xfc, !PT ;  /* 0x0080000003037812 */ /* 0x000fe400078efcff */
[----:B------:R-:W-:Y:S02]  /*5f30*/  SEL R27, RZ, 0xffffffff, !P0 ;  /* 0xffffffffff1b7807 */ /* 0x000fe40004000000 */
[----:B------:R-:W-:-:S03]  /*5f40*/  LOP3.LUT R42, R42, R3, RZ, 0xc0, !PT ;  /* 0x000000032a2a7212 */ /* 0x000fc600078ec0ff */
[----:B------:R-:W-:Y:S01]  /*5f50*/  IMAD.MOV R0, RZ, RZ, -R27 ;  /* 0x000000ffff007224 */ /* 0x000fe200078e0a1b */
[----:B------:R-:W-:-:S04]  /*5f60*/  SHF.R.U32.HI R42, RZ, R45, R42 ;  /* 0x0000002dff2a7219 */ /* 0x000fc8000001162a */
[----:B------:R-:W-:Y:S02]  /*5f70*/  LOP3.LUT P1, RZ, R0, R45, R3, 0xf8, !PT ;  /* 0x0000002d00ff7212 */ /* 0x000fe4000782f803 */
[C---:B------:R-:W-:Y:S02]  /*5f80*/  LOP3.LUT P0, RZ, R42.reuse, 0x1, RZ, 0xc0, !PT ;  /* 0x000000012aff7812 */ /* 0x040fe4000780c0ff */
[----:B------:R-:W-:-:S04]  /*5f90*/  LOP3.LUT P2, RZ, R42, 0x2, RZ, 0xc0, !PT ;  /* 0x000000022aff7812 */ /* 0x000fc8000784c0ff */
[----:B------:R-:W-:Y:S02]  /*5fa0*/  PLOP3.LUT P0, PT, P0, P1, P2, 0xe0, 0x0 ;  /* 0x000000000000781c */ /* 0x000fe40000703c20 */
[----:B------:R-:W-:Y:S02]  /*5fb0*/  LOP3.LUT P1, RZ, R21, 0x7fffff, RZ, 0xc0, !PT ;  /* 0x007fffff15ff7812 */ /* 0x000fe4000782c0ff */
[----:B------:R-:W-:-:S04]  /*5fc0*/  SEL R0, RZ, 0x1, !P0 ;  /* 0x00000001ff007807 */ /* 0x000fc80004000000 */
[----:B------:R-:W-:-:S04]  /*5fd0*/  IADD3 R0, PT, PT, -R0, RZ, RZ ;  /* 0x000000ff00007210 */ /* 0x000fc80007ffe1ff */
[----:B------:R-:W-:Y:S02]  /*5fe0*/  ISETP.GE.AND P0, PT, R0, RZ, PT ;  /* 0x000000ff0000720c */ /* 0x000fe40003f06270 */
[----:B------:R-:W-:-:S04]  /*5ff0*/  IADD3 R0, PT, PT, R39, -0xfc, RZ ;  /* 0xffffff0427007810 */ /* 0x000fc80007ffe0ff */
[----:B------:R-:W-:-:S07]  /*6000*/  SHF.R.U32.HI R0, RZ, R0, R3 ;  /* 0x00000000ff007219 */ /* 0x000fce0000011603 */
[----:B------:R-:W-:-:S05]  /*6010*/  @!P0 VIADD R0, R0, 0x1 ;  /* 0x0000000100008836 */ /* 0x000fca0000000000 */
[----:B------:R-:W-:-:S04]  /*6020*/  @!P1 SHF.L.U32 R0, R0, 0x1, RZ ;  /* 0x0000000100009819 */ /* 0x000fc800000006ff */
[----:B------:R-:W-:Y:S01]  /*6030*/  LOP3.LUT R3, R0, 0x80000000, R21, 0xf8, !PT ;  /* 0x8000000000037812 */ /* 0x000fe200078ef815 */
[----:B------:R-:W-:Y:S06]  /*6040*/  BRA `(.L_x_139) ;  /* 0x0000000000047947 */ /* 0x000fec0003800000 */
.L_x_140:
[----:B------:R0:W1:Y:S02]  /*6050*/  MUFU.RCP R3, R21 ;  /* 0x0000001500037308 */ /* 0x0000640000001000 */
.L_x_139:
[----:B------:R-:W-:Y:S05]  /*6060*/  BSYNC.RECONVERGENT B1 ;  /* 0x0000000000017941 */ /* 0x000fea0003800200 */
.L_x_137:
[----:B------:R-:W-:Y:S01]  /*6070*/  MOV R38, R43 ;  /* 0x0000002b00267202 */ /* 0x000fe20000000f00 */
[----:B------:R-:W-:-:S04]  /*6080*/  IMAD.MOV.U32 R39, RZ, RZ, 0x0 ;  /* 0x00000000ff277424 */ /* 0x000fc800078e00ff */
[----:B01----:R-:W-:Y:S05]  /*6090*/  RET.REL.NODEC R38 `(_Z9ray_traceP6SphereiP6float3ii6CameraiiP17curandStateXORWOW) ;  /* 0xffffff9c26d87950 */ /* 0x003fea0003c3ffff */
        .weak           $__internal_3_$__cuda_sm20_sqrt_rn_f32_slowpath
        .type           $__internal_3_$__cuda_sm20_sqrt_rn_f32_slowpath,@function
        .size           $__internal_3_$__cuda_sm20_sqrt_rn_f32_slowpath,($__internal_4_$__cuda_sm3x_div_rn_noftz_f32_slowpath - $__internal_3_$__cuda_sm20_sqrt_rn_f32_slowpath)
$__internal_3_$__cuda_sm20_sqrt_rn_f32_slowpath:
[----:B------:R-:W-:-:S13]  /*60a0*/  LOP3.LUT P0, RZ, R3, 0x7fffffff, RZ, 0xc0, !PT ;  /* 0x7fffffff03ff7812 */ /* 0x000fda000780c0ff */
[----:B------:R-:W-:Y:S01]  /*60b0*/  @!P0 MOV R48, R3 ;  /* 0x0000000300308202 */ /* 0x000fe20000000f00 */
[----:B------:R-:W-:Y:S06]  /*60c0*/  @!P0 BRA `(.L_x_141) ;  /* 0x0000000000408947 */ /* 0x000fec0003800000 */
[----:B------:R-:W-:-:S13]  /*60d0*/  FSETP.GEU.FTZ.AND P0, PT, R3, RZ, PT ;  /* 0x000000ff0300720b */ /* 0x000fda0003f1e000 */
[----:B------:R-:W-:Y:S01]  /*60e0*/  @!P0 MOV R48, 0x7fffffff ;  /* 0x7fffffff00308802 */ /* 0x000fe20000000f00 */
[----:B------:R-:W-:Y:S06]  /*60f0*/  @!P0 BRA `(.L_x_141) ;  /* 0x0000000000348947 */ /* 0x000fec0003800000 */
[----:B------:R-:W-:-:S13]  /*6100*/  FSETP.GTU.FTZ.AND P0, PT, |R3|, +INF , PT ;  /* 0x7f8000000300780b */ /* 0x000fda0003f1c200 */
[----:B------:R-:W-:Y:S01]  /*6110*/  @P0 FADD.FTZ R48, R3, 1 ;  /* 0x3f80000003300421 */ /* 0x000fe20000010000 */
[----:B------:R-:W-:Y:S06]  /*6120*/  @P0 BRA `(.L_x_141) ;  /* 0x0000000000280947 */ /* 0x000fec0003800000 */
[----:B------:R-:W-:-:S13]  /*6130*/  FSETP.NEU.FTZ.AND P0, PT, |R3|, +INF , PT ;  /* 0x7f8000000300780b */ /* 0x000fda0003f1d200 */
[----:B------:R-:W-:Y:S01]  /*6140*/  @P0 FFMA R47, R3, 1.84467440737095516160e+19, RZ ;  /* 0x5f800000032f0823 */ /* 0x000fe200000000ff */
[----:B------:R-:W-:-:S03]  /*6150*/  @!P0 IMAD.MOV.U32 R48, RZ, RZ, R3 ;  /* 0x000000ffff308224 */ /* 0x000fc600078e0003 */
[----:B------:R-:W0:Y:S02]  /*6160*/  @P0 MUFU.RSQ R45, R47 ;  /* 0x0000002f002d0308 */ /* 0x000e240000001400 */
[----:B0-----:R-:W-:Y:S01]  /*6170*/  @P0 FMUL.FTZ R46, R47, R45 ;  /* 0x0000002d2f2e0220 */ /* 0x001fe20000410000 */
[----:B------:R-:W-:-:S03]  /*6180*/  @P0 FMUL.FTZ R45, R45, 0.5 ;  /* 0x3f0000002d2d0820 */ /* 0x000fc60000410000 */
[----:B------:R-:W-:-:S04]  /*6190*/  @P0 FADD.FTZ R27, -R46, -RZ ;  /* 0x800000ff2e1b0221 */ /* 0x000fc80000010100 */
[----:B------:R-:W-:-:S04]  /*61a0*/  @P0 FFMA R27, R46, R27, R47 ;  /* 0x0000001b2e1b0223 */ /* 0x000fc8000000002f */
[----:B------:R-:W-:-:S04]  /*61b0*/  @P0 FFMA R27, R27, R45, R46 ;  /* 0x0000002d1b1b0223 */ /* 0x000fc8000000002e */
[----:B------:R-:W-:-:S07]  /*61c0*/  @P0 FMUL.FTZ R48, R27, 2.3283064365386962891e-10 ;  /* 0x2f8000001b300820 */ /* 0x000fce0000410000 */
.L_x_141:
[----:B------:R-:W-:Y:S01]  /*61d0*/  HFMA2 R47, -RZ, RZ, 0, 0 ;  /* 0x00000000ff2f7431 */ /* 0x000fe200000001ff */
[----:B------:R-:W-:-:S04]  /*61e0*/  MOV R46, R0 ;  /* 0x00000000002e7202 */ /* 0x000fc80000000f00 */
[----:B------:R-:W-:Y:S05]  /*61f0*/  RET.REL.NODEC R46 `(_Z9ray_traceP6SphereiP6float3ii6CameraiiP17curandStateXORWOW) ;  /* 0xffffff9c2e807950 */ /* 0x000fea0003c3ffff */
        .weak           $__internal_4_$__cuda_sm3x_div_rn_noftz_f32_slowpath
        .type           $__internal_4_$__cuda_sm3x_div_rn_noftz_f32_slowpath,@function
        .size           $__internal_4_$__cuda_sm3x_div_rn_noftz_f32_slowpath,($_Z9ray_traceP6SphereiP6float3ii6CameraiiP17curandStateXORWOW$__internal_accurate_pow - $__internal_4_$__cuda_sm3x_div_rn_noftz_f32_slowpath)
$__internal_4_$__cuda_sm3x_div_rn_noftz_f32_slowpath:
[----:B------:R-:W-:Y:S01]  /*6200*/  SHF.R.U32.HI R27, RZ, 0x17, R0 ;  /* 0x00000017ff1b7819 */ /* 0x000fe20000011600 */
[----:B------:R-:W-:Y:S01]  /*6210*/  BSSY.RECONVERGENT B0, `(.L_x_142) ;  /* 0x0000063000007945 */ /* 0x000fe20003800200 */
[----:B------:R-:W-:Y:S02]  /*6220*/  SHF.R.U32.HI R47, RZ, 0x17, R3 ;  /* 0x00000017ff2f7819 */ /* 0x000fe40000011603 */
[----:B------:R-:W-:Y:S02]  /*6230*/  LOP3.LUT R27, R27, 0xff, RZ, 0xc0, !PT ;  /* 0x000000ff1b1b7812 */ /* 0x000fe400078ec0ff */
[----:B------:R-:W-:-:S03]  /*6240*/  LOP3.LUT R47, R47, 0xff, RZ, 0xc0, !PT ;  /* 0x000000ff2f2f7812 */ /* 0x000fc600078ec0ff */
[----:B------:R-:W-:Y:S01]  /*6250*/  VIADD R48, R27, 0xffffffff ;  /* 0xffffffff1b307836 */ /* 0x000fe20000000000 */
[----:B------:R-:W-:-:S04]  /*6260*/  IADD3 R49, PT, PT, R47, -0x1, RZ ;  /* 0xffffffff2f317810 */ /* 0x000fc80007ffe0ff */
[----:B------:R-:W-:-:S04]  /*6270*/  ISETP.GT.U32.AND P0, PT, R48, 0xfd, PT ;  /* 0x000000fd3000780c */ /* 0x000fc80003f04070 */
[----:B------:R-:W-:-:S13]  /*6280*/  ISETP.GT.U32.OR P0, PT, R49, 0xfd, P0 ;  /* 0x000000fd3100780c */ /* 0x000fda0000704470 */
[----:B------:R-:W-:Y:S01]  /*6290*/  @!P0 MOV R45, RZ ;  /* 0x000000ff002d8202 */ /* 0x000fe20000000f00 */
[----:B------:R-:W-:Y:S06]  /*62a0*/  @!P0 BRA `(.L_x_143) ;  /* 0x00000000005c8947 */ /* 0x000fec0003800000 */
[----:B------:R-:W-:Y:S02]  /*62b0*/  FSETP.GTU.FTZ.AND P0, PT, |R3|, +INF , PT ;  /* 0x7f8000000300780b */ /* 0x000fe40003f1c200 */
[----:B------:R-:W-:-:S04]  /*62c0*/  FSETP.GTU.FTZ.AND P2, PT, |R0|, +INF , PT ;  /* 0x7f8000000000780b */ /* 0x000fc80003f5c200 */
[----:B------:R-:W-:-:S13]  /*62d0*/  PLOP3.LUT P0, PT, P0, P2, PT, 0xf8, 0x8f ;  /* 0x00000000008f781c */ /* 0x000fda0000705f70 */
[----:B------:R-:W-:Y:S05]  /*62e0*/  @P0 BRA `(.L_x_144) ;  /* 0x0000000400500947 */ /* 0x000fea0003800000 */
[----:B------:R-:W-:-:S13]  /*62f0*/  LOP3.LUT P0, RZ, R0, 0x7fffffff, R3, 0xc8, !PT ;  /* 0x7fffffff00ff7812 */ /* 0x000fda000780c803 */
[----:B------:R-:W-:Y:S05]  /*6300*/  @!P0 BRA `(.L_x_145) ;  /* 0x0000000400408947 */ /* 0x000fea0003800000 */
[C---:B------:R-:W-:Y:S02]  /*6310*/  FSETP.NEU.FTZ.AND P2, PT, |R3|.reuse, +INF , PT ;  /* 0x7f8000000300780b */ /* 0x040fe40003f5d200 */
[----:B------:R-:W-:Y:S02]  /*6320*/  FSETP.NEU.FTZ.AND P3, PT, |R0|, +INF , PT ;  /* 0x7f8000000000780b */ /* 0x000fe40003f7d200 */
[----:B------:R-:W-:-:S11]  /*6330*/  FSETP.NEU.FTZ.AND P0, PT, |R3|, +INF , PT ;  /* 0x7f8000000300780b */ /* 0x000fd60003f1d200 */
[----:B------:R-:W-:Y:S05]  /*6340*/  @!P3 BRA !P2, `(.L_x_145) ;  /* 0x000000040030b947 */ /* 0x000fea0005000000 */
[----:B------:R-:W-:-:S04]  /*6350*/  LOP3.LUT P2, RZ, R3, 0x7fffffff, RZ, 0xc0, !PT ;  /* 0x7fffffff03ff7812 */ /* 0x000fc8000784c0ff */
[----:B------:R-:W-:-:S13]  /*6360*/  PLOP3.LUT P2, PT, P3, P2, PT, 0x2f, 0xf2 ;  /* 0x0000000000f2781c */ /* 0x000fda0001f44577 */
[----:B------:R-:W-:Y:S05]  /*6370*/  @P2 BRA `(.L_x_146) ;  /* 0x00000004001c2947 */ /* 0x000fea0003800000 */
[----:B------:R-:W-:-:S04]  /*6380*/  LOP3.LUT P2, RZ, R0, 0x7fffffff, RZ, 0xc0, !PT ;  /* 0x7fffffff00ff7812 */ /* 0x000fc8000784c0ff */
[----:B------:R-:W-:-:S13]  /*6390*/  PLOP3.LUT P0, PT, P0, P2, PT, 0x2f, 0xf2 ;  /* 0x0000000000f2781c */ /* 0x000fda0000704577 */
[----:B------:R-:W-:Y:S05]  /*63a0*/  @P0 BRA `(.L_x_147) ;  /* 0x0000000400040947 */ /* 0x000fea0003800000 */
[----:B------:R-:W-:Y:S02]  /*63b0*/  ISETP.GE.AND P0, PT, R49, RZ, PT ;  /* 0x000000ff3100720c */ /* 0x000fe40003f06270 */
[----:B------:R-:W-:-:S11]  /*63c0*/  ISETP.GE.AND P2, PT, R48, RZ, PT ;  /* 0x000000ff3000720c */ /* 0x000fd60003f46270 */
[----:B------:R-:W-:Y:S01]  /*63d0*/  @P0 IMAD.MOV.U32 R45, RZ, RZ, RZ ;  /* 0x000000ffff2d0224 */ /* 0x000fe200078e00ff */
[----:B------:R-:W-:Y:S01]  /*63e0*/  @!P0 MOV R45, 0xffffffc0 ;  /* 0xffffffc0002d8802 */ /* 0x000fe20000000f00 */
[----:B------:R-:W-:Y:S01]  /*63f0*/  @!P0 FFMA R3, R3, 1.84467440737095516160e+19, RZ ;  /* 0x5f80000003038823 */ /* 0x000fe200000000ff */
[----:B------:R-:W-:Y:S02]  /*6400*/  @!P2 FFMA R0, R0, 1.84467440737095516160e+19, RZ ;  /* 0x5f8000000000a823 */ /* 0x000fe400000000ff */
[----:B------:R-:W-:-:S07]  /*6410*/  @!P2 IADD3 R45, PT, PT, R45, 0x40, RZ ;  /* 0x000000402d2da810 */ /* 0x000fce0007ffe0ff */
.L_x_143:
[----:B------:R-:W-:Y:S01]  /*6420*/  LEA R49, R27, 0xc0800000, 0x17 ;  /* 0xc08000001b317811 */ /* 0x000fe200078eb8ff */
[----:B------:R-:W-:Y:S01]  /*6430*/  BSSY.RECONVERGENT B1, `(.L_x_148) ;  /* 0x0000036000017945 */ /* 0x000fe20003800200 */
[----:B------:R-:W-:-:S03]  /*6440*/  IADD3 R48, PT, PT, R47, -0x7f, RZ ;  /* 0xffffff812f307810 */ /* 0x000fc60007ffe0ff */
[----:B------:R-:W-:-:S04]  /*6450*/  IMAD.IADD R68, R0, 0x1, -R49 ;  /* 0x0000000100447824 */ /* 0x000fc800078e0a31 */
[----:B------:R-:W0:Y:S01]  /*6460*/  MUFU.RCP R0, R68 ;  /* 0x0000004400007308 */ /* 0x000e220000001000 */
[----:B------:R-:W-:-:S04]  /*6470*/  FADD.FTZ R49, -R68, -RZ ;  /* 0x800000ff44317221 */ /* 0x000fc80000010100 */
[----:B0-----:R-:W-:-:S04]  /*6480*/  FFMA R47, R0, R49, 1 ;  /* 0x3f800000002f7423 */ /* 0x001fc80000000031 */
[----:B------:R-:W-:Y:S01]  /*6490*/  FFMA R47, R0, R47, R0 ;  /* 0x0000002f002f7223 */ /* 0x000fe20000000000 */
[C---:B------:R-:W-:Y:S01]  /*64a0*/  IMAD R0, R48.reuse, -0x800000, R3 ;  /* 0xff80000030007824 */ /* 0x040fe200078e0203 */
[----:B------:R-:W-:-:S03]  /*64b0*/  IADD3 R48, PT, PT, R48, 0x7f, -R27 ;  /* 0x0000007f30307810 */ /* 0x000fc60007ffe81b */
[----:B------:R-:W-:Y:S01]  /*64c0*/  FFMA R66, R0, R47, RZ ;  /* 0x0000002f00427223 */ /* 0x000fe200000000ff */
[----:B------:R-:W-:-:S03]  /*64d0*/  IADD3 R48, PT, PT, R48, R45, RZ ;  /* 0x0000002d30307210 */ /* 0x000fc60007ffe0ff */
[----:B------:R-:W-:-:S04]  /*64e0*/  FFMA R3, R49, R66, R0 ;  /* 0x0000004231037223 */ /* 0x000fc80000000000 */
[----:B------:R-:W-:-:S04]  /*64f0*/  FFMA R66, R47, R3, R66 ;  /* 0x000000032f427223 */ /* 0x000fc80000000042 */
[----:B------:R-:W-:-:S04]  /*6500*/  FFMA R0, R49, R66, R0 ;  /* 0x0000004231007223 */ /* 0x000fc80000000000 */
[----:B------:R-:W-:-:S05]  /*6510*/  FFMA R3, R47, R0, R66 ;  /* 0x000000002f037223 */ /* 0x000fca0000000042 */
[----:B------:R-:W-:-:S04]  /*6520*/  SHF.R.U32.HI R27, RZ, 0x17, R3 ;  /* 0x00000017ff1b7819 */ /* 0x000fc80000011603 */
[----:B------:R-:W-:-:S05]  /*6530*/  LOP3.LUT R27, R27, 0xff, RZ, 0xc0, !PT ;  /* 0x000000ff1b1b7812 */ /* 0x000fca00078ec0ff */
[----:B------:R-:W-:-:S05]  /*6540*/  IMAD.IADD R27, R27, 0x1, R48 ;  /* 0x000000011b1b7824 */ /* 0x000fca00078e0230 */
[----:B------:R-:W-:-:S04]  /*6550*/  IADD3 R45, PT, PT, R27, -0x1, RZ ;  /* 0xffffffff1b2d7810 */ /* 0x000fc80007ffe0ff */
[----:B------:R-:W-:-:S13]  /*6560*/  ISETP.GE.U32.AND P0, PT, R45, 0xfe, PT ;  /* 0x000000fe2d00780c */ /* 0x000fda0003f06070 */
[----:B------:R-:W-:Y:S05]  /*6570*/  @!P0 BRA `(.L_x_149) ;  /* 0x0000000000808947 */ /* 0x000fea0003800000 */
[----:B------:R-:W-:-:S13]  /*6580*/  ISETP.GT.AND P0, PT, R27, 0xfe, PT ;  /* 0x000000fe1b00780c */ /* 0x000fda0003f04270 */
[----:B------:R-:W-:Y:S05]  /*6590*/  @P0 BRA `(.L_x_150) ;  /* 0x00000000006c0947 */ /* 0x000fea0003800000 */
[----:B------:R-:W-:-:S13]  /*65a0*/  ISETP.GE.AND P0, PT, R27, 0x1, PT ;  /* 0x000000011b00780c */ /* 0x000fda0003f06270 */
[----:B------:R-:W-:Y:S05]  /*65b0*/  @P0 BRA `(.L_x_151) ;  /* 0x0000000000740947 */ /* 0x000fea0003800000 */
[----:B------:R-:W-:Y:S02]  /*65c0*/  ISETP.GE.AND P0, PT, R27, -0x18, PT ;  /* 0xffffffe81b00780c */ /* 0x000fe40003f06270 */
[----:B------:R-:W-:-:S11]  /*65d0*/  LOP3.LUT R3, R3, 0x80000000, RZ, 0xc0, !PT ;  /* 0x8000000003037812 */ /* 0x000fd600078ec0ff */
[----:B------:R-:W-:Y:S05]  /*65e0*/  @!P0 BRA `(.L_x_151) ;  /* 0x0000000000688947 */ /* 0x000fea0003800000 */
[CCC-:B------:R-:W-:Y:S01]  /*65f0*/  FFMA.RP R45, R47.reuse, R0.reuse, R66.reuse ;  /* 0x000000002f2d7223 */ /* 0x1c0fe20000008042 */
[CCC-:B------:R-:W-:Y:S01]  /*6600*/  FFMA.RM R48, R47.reuse, R0.reuse, R66.reuse ;  /* 0x000000002f307223 */ /* 0x1c0fe20000004042 */
[----:B------:R-:W-:Y:S01]  /*6610*/  FFMA.RZ R0, R47, R0, R66 ;  /* 0x000000002f007223 */ /* 0x000fe2000000c042 */
[C---:B------:R-:W-:Y:S02]  /*6620*/  ISETP.NE.AND P3, PT, R27.reuse, RZ, PT ;  /* 0x000000ff1b00720c */ /* 0x040fe40003f65270 */
[----:B------:R-:W-:Y:S02]  /*6630*/  ISETP.NE.AND P2, PT, R27, RZ, PT ;  /* 0x000000ff1b00720c */ /* 0x000fe40003f45270 */
[----:B------:R-:W-:Y:S02]  /*6640*/  LOP3.LUT R0, R0, 0x7fffff, RZ, 0xc0, !PT ;  /* 0x007fffff00007812 */ /* 0x000fe400078ec0ff */
[----:B------:R-:W-:Y:S02]  /*6650*/  FSETP.NEU.FTZ.AND P0, PT, R45, R48, PT ;  /* 0x000000302d00720b */ /* 0x000fe40003f1d000 */
[----:B------:R-:W-:-:S02]  /*6660*/  LOP3.LUT R45, R0, 0x800000, RZ, 0xfc, !PT ;  /* 0x00800000002d7812 */ /* 0x000fc400078efcff */
[----:B------:R-:W-:Y:S01]  /*6670*/  IADD3 R0, PT, PT, R27, 0x20, RZ ;  /* 0x000000201b007810 */ /* 0x000fe20007ffe0ff */
[----:B------:R-:W-:-:S03]  /*6680*/  IMAD.MOV R27, RZ, RZ, -R27 ;  /* 0x000000ffff1b7224 */ /* 0x000fc600078e0a1b */
[----:B------:R-:W-:-:S04]  /*6690*/  SHF.L.U32 R0, R45, R0, RZ ;  /* 0x000000002d007219 */ /* 0x000fc800000006ff */
[----:B------:R-:W-:Y:S02]  /*66a0*/  ISETP.NE.AND P2, PT, R0, RZ, P2 ;  /* 0x000000ff0000720c */ /* 0x000fe40001745270 */
[----:B------:R-:W-:Y:S02]  /*66b0*/  SEL R0, R27, RZ, P3 ;  /* 0x000000ff1b007207 */ /* 0x000fe40001800000 */
[----:B------:R-:W-:Y:S02]  /*66c0*/  PLOP3.LUT P0, PT, P0, P2, PT, 0xf8, 0x8f ;  /* 0x00000000008f781c */ /* 0x000fe40000705f70 */
[----:B------:R-:W-:Y:S02]  /*66d0*/  SHF.R.U32.HI R45, RZ, R0, R45 ;  /* 0x00000000ff2d7219 */ /* 0x000fe4000001162d */
[----:B------:R-:W-:Y:S02]  /*66e0*/  SEL R0, RZ, 0x1, !P0 ;  /* 0x00000001ff007807 */ /* 0x000fe40004000000 */
[----:B------:R-:W-:-:S04]  /*66f0*/  SHF.R.U32.HI R27, RZ, 0x1, R45 ;  /* 0x00000001ff1b7819 */ /* 0x000fc8000001162d */
[----:B------:R-:W-:-:S04]  /*6700*/  LOP3.LUT R0, R0, 0x1, R27, 0xf8, !PT ;  /* 0x0000000100007812 */ /* 0x000fc800078ef81b */
[----:B------:R-:W-:-:S04]  /*6710*/  LOP3.LUT R0, R0, R45, RZ, 0xc0, !PT ;  /* 0x0000002d00007212 */ /* 0x000fc800078ec0ff */
[----:B------:R-:W-:-:S04]  /*6720*/  IADD3 R0, PT, PT, R27, R0, RZ ;  /* 0x000000001b007210 */ /* 0x000fc80007ffe0ff */
[----:B------:R-:W-:Y:S01]  /*6730*/  LOP3.LUT R3, R0, R3, RZ, 0xfc, !PT ;  /* 0x0000000300037212 */ /* 0x000fe200078efcff */
[----:B------:R-:W-:Y:S06]  /*6740*/  BRA `(.L_x_151) ;  /* 0x0000000000107947 */ /* 0x000fec0003800000 */
.L_x_150:
[----:B------:R-:W-:-:S04]  /*6750*/  LOP3.LUT R3, R3, 0x80000000, RZ, 0xc0, !PT ;  /* 0x8000000003037812 */ /* 0x000fc800078ec0ff */
[----:B------:R-:W-:Y:S01]  /*6760*/  LOP3.LUT R3, R3, 0x7f800000, RZ, 0xfc, !PT ;  /* 0x7f80000003037812 */ /* 0x000fe200078efcff */
[----:B------:R-:W-:Y:S06]  /*6770*/  BRA `(.L_x_151) ;  /* 0x0000000000047947 */ /* 0x000fec0003800000 */
.L_x_149:
[----:B------:R-:W-:-:S07]  /*6780*/  LEA R3, R48, R3, 0x17 ;  /* 0x0000000330037211 */ /* 0x000fce00078eb8ff */
.L_x_151:
[----:B------:R-:W-:Y:S05]  /*6790*/  BSYNC.RECONVERGENT B1 ;  /* 0x0000000000017941 */ /* 0x000fea0003800200 */
.L_x_148:
[----:B------:R-:W-:Y:S01]  /*67a0*/  IMAD.MOV.U32 R0, RZ, RZ, R3 ;  /* 0x000000ffff007224 */ /* 0x000fe200078e0003 */
[----:B------:R-:W-:Y:S06]  /*67b0*/  BRA `(.L_x_152) ;  /* 0x0000000000207947 */ /* 0x000fec0003800000 */
.L_x_147:
[----:B------:R-:W-:-:S04]  /*67c0*/  LOP3.LUT R0, R0, 0x80000000, R3, 0x48, !PT ;  /* 0x8000000000007812 */ /* 0x000fc800078e4803 */
[----:B------:R-:W-:Y:S01]  /*67d0*/  LOP3.LUT R0, R0, 0x7f800000, RZ, 0xfc, !PT ;  /* 0x7f80000000007812 */ /* 0x000fe200078efcff */
[----:B------:R-:W-:Y:S06]  /*67e0*/  BRA `(.L_x_152) ;  /* 0x0000000000147947 */ /* 0x000fec0003800000 */
.L_x_146:
[----:B------:R-:W-:Y:S01]  /*67f0*/  LOP3.LUT R0, R0, 0x80000000, R3, 0x48, !PT ;  /* 0x8000000000007812 */ /* 0x000fe200078e4803 */
[----:B------:R-:W-:Y:S06]  /*6800*/  BRA `(.L_x_152) ;  /* 0x00000000000c7947 */ /* 0x000fec0003800000 */
.L_x_145:
[----:B------:R-:W0:Y:S01]  /*6810*/  MUFU.RSQ R0, -QNAN ;  /* 0xffc0000000007908 */ /* 0x000e220000001400 */
[----:B------:R-:W-:Y:S05]  /*6820*/  BRA `(.L_x_152) ;  /* 0x0000000000047947 */ /* 0x000fea0003800000 */
.L_x_144:
[----:B------:R-:W-:-:S07]  /*6830*/  FADD.FTZ R0, R3, R0 ;  /* 0x0000000003007221 */ /* 0x000fce0000010000 */
.L_x_152:
[----:B------:R-:W-:Y:S05]  /*6840*/  BSYNC.RECONVERGENT B0 ;  /* 0x0000000000007941 */ /* 0x000fea0003800200 */
.L_x_142:
[----:B------:R-:W-:-:S04]  /*6850*/  HFMA2 R47, -RZ, RZ, 0, 0 ;  /* 0x00000000ff2f7431 */ /* 0x000fc800000001ff */
[----:B0-----:R-:W-:Y:S05]  /*6860*/  RET.REL.NODEC R46 `(_Z9ray_traceP6SphereiP6float3ii6CameraiiP17curandStateXORWOW) ;  /* 0xffffff942ee47950 */ /* 0x001fea0003c3ffff */
        .type           $_Z9ray_traceP6SphereiP6float3ii6CameraiiP17curandStateXORWOW$__internal_accurate_pow,@function
        .size           $_Z9ray_traceP6SphereiP6float3ii6CameraiiP17curandStateXORWOW$__internal_accurate_pow,(.L_x_173 - $_Z9ray_traceP6SphereiP6float3ii6CameraiiP17curandStateXORWOW$__internal_accurate_pow)
$_Z9ray_traceP6SphereiP6float3ii6CameraiiP17curandStateXORWOW$__internal_accurate_pow:
[----:B------:R-:W-:Y:S01]  /*6870*/  DADD R42, -RZ, |R40| ;  /* 0x00000000ff2a7229 */ /* 0x000fe20000000528 */
[----:B------:R-:W-:Y:S01]  /*6880*/  MOV R50, RZ ;  /* 0x000000ff00327202 */ /* 0x000fe20000000f00 */
[----:B------:R-:W-:Y:S01]  /*6890*/  UMOV UR6, 0x7d2cafe2 ;  /* 0x7d2cafe200067882 */ /* 0x000fe20000000000 */
[----:B------:R-:W-:Y:S01]  /*68a0*/  UMOV UR7, 0x3eb0f5ff ;  /* 0x3eb0f5ff00077882 */ /* 0x000fe20000000000 */
[----:B------:R-:W-:Y:S01]  /*68b0*/  UMOV UR10, 0x3b39803f ;  /* 0x3b39803f000a7882 */ /* 0x000fe20000000000 */
[----:B------:R-:W-:-:S05]  /*68c0*/  UMOV UR11, 0x3c7abc9e ;  /* 0x3c7abc9e000b7882 */ /* 0x000fca0000000000 */
[----:B------:R-:W-:Y:S02]  /*68d0*/  ISETP.GT.U32.AND P0, PT, R43, 0xfffff, PT ;  /* 0x000fffff2b00780c */ /* 0x000fe40003f04070 */
[----:B------:R-:W-:-:S11]  /*68e0*/  MOV R27, R43 ;  /* 0x0000002b001b7202 */ /* 0x000fd60000000f00 */
[----:B------:R-:W-:-:S10]  /*68f0*/  @!P0 DMUL R66, R42, 1.80143985094819840000e+16 ;  /* 0x435000002a428828 */ /* 0x000fd40000000000 */
[----:B------:R-:W-:Y:S01]  /*6900*/  @!P0 IMAD.MOV.U32 R27, RZ, RZ, R67 ;  /* 0x000000ffff1b8224 */ /* 0x000fe200078e0043 */
[----:B------:R-:W-:-:S04]  /*6910*/  @!P0 MOV R42, R66 ;  /* 0x00000042002a8202 */ /* 0x000fc80000000f00 */
[----:B------:R-:W-:Y:S02]  /*6920*/  LOP3.LUT R27, R27, 0x800fffff, RZ, 0xc0, !PT ;  /* 0x800fffff1b1b7812 */ /* 0x000fe400078ec0ff */
[----:B------:R-:W-:Y:S02]  /*6930*/  MOV R56, R42 ;  /* 0x0000002a00387202 */ /* 0x000fe40000000f00 */
[----:B------:R-:W-:Y:S02]  /*6940*/  LOP3.LUT R57, R27, 0x3ff00000, RZ, 0xfc, !PT ;  /* 0x3ff000001b397812 */ /* 0x000fe400078efcff */
[----:B------:R-:W-:Y:S02]  /*6950*/  SHF.R.U32.HI R42, RZ, 0x14, R43 ;  /* 0x00000014ff2a7819 */ /* 0x000fe4000001162b */
[----:B------:R-:W-:Y:S02]  /*6960*/  ISETP.GE.U32.AND P1, PT, R57, 0x3ff6a09f, PT ;  /* 0x3ff6a09f3900780c */ /* 0x000fe40003f26070 */
[----:B------:R-:W-:-:S11]  /*6970*/  @!P0 LEA.HI R42, R67, 0xffffffca, RZ, 0xc ;  /* 0xffffffca432a8811 */ /* 0x000fd600078f60ff */
[----:B------:R-:W-:-:S05]  /*6980*/  @P1 VIADD R27, R57, 0xfff00000 ;  /* 0xfff00000391b1836 */ /* 0x000fca0000000000 */
[----:B------:R-:W-:-:S06]  /*6990*/  @P1 MOV R57, R27 ;  /* 0x0000001b00391202 */ /* 0x000fcc0000000f00 */
[C---:B------:R-:W-:Y:S02]  /*69a0*/  DADD R58, R56.reuse, 1 ;  /* 0x3ff00000383a7429 */ /* 0x040fe40000000000 */
[----:B------:R-:W-:-:S04]  /*69b0*/  DADD R56, R56, -1 ;  /* 0xbff0000038387429 */ /* 0x000fc80000000000 */
[----:B------:R-:W0:Y:S02]  /*69c0*/  MUFU.RCP64H R51, R59 ;  /* 0x0000003b00337308 */ /* 0x000e240000001800 */
[----:B0-----:R-:W-:-:S08]  /*69d0*/  DFMA R54, -R58, R50, 1 ;  /* 0x3ff000003a36742b */ /* 0x001fd00000000132 */
[----:B------:R-:W-:-:S08]  /*69e0*/  DFMA R54, R54, R54, R54 ;  /* 0x000000363636722b */ /* 0x000fd00000000036 */
[----:B------:R-:W-:Y:S01]  /*69f0*/  DFMA R54, R50, R54, R50 ;  /* 0x000000363236722b */ /* 0x000fe20000000032 */
[----:B------:R-:W-:Y:S01]  /*6a00*/  IMAD.MOV.U32 R50, RZ, RZ, 0x41ad3b5a ;  /* 0x41ad3b5aff327424 */ /* 0x000fe200078e00ff */
[----:B------:R-:W-:-:S06]  /*6a10*/  MOV R51, 0x3ed0f5d2 ;  /* 0x3ed0f5d200337802 */ /* 0x000fcc0000000f00 */
[----:B------:R-:W-:-:S08]  /*6a20*/  DMUL R64, R56, R54 ;  /* 0x0000003638407228 */ /* 0x000fd00000000000 */
[----:B------:R-:W-:-:S08]  /*6a30*/  DFMA R64, R56, R54, R64 ;  /* 0x000000363840722b */ /* 0x000fd00000000040 */
[----:B------:R-:W-:Y:S02]  /*6a40*/  DMUL R52, R64, R64 ;  /* 0x0000004040347228 */ /* 0x000fe40000000000 */
[----:B------:R-:W-:-:S06]  /*6a50*/  DADD R62, R56, -R64 ;  /* 0x00000000383e7229 */ /* 0x000fcc0000000840 */
[----:B------:R-:W-:Y:S01]  /*6a60*/  DFMA R50, R52, UR6, R50 ;  /* 0x0000000634327c2b */ /* 0x000fe20008000032 */
[----:B------:R-:W-:Y:S01]  /*6a70*/  UMOV UR6, 0x75488a3f ;  /* 0x75488a3f00067882 */ /* 0x000fe20000000000 */
[----:B------:R-:W-:Y:S01]  /*6a80*/  UMOV UR7, 0x3ef3b20a ;  /* 0x3ef3b20a00077882 */ /* 0x000fe20000000000 */
[----:B------:R-:W-:-:S05]  /*6a90*/  DADD R62, R62, R62 ;  /* 0x000000003e3e7229 */ /* 0x000fca000000003e */
[----:B------:R-:W-:Y:S01]  /*6aa0*/  DFMA R50, R52, R50, UR6 ;  /* 0x0000000634327e2b */ /* 0x000fe20008000032 */
[----:B------:R-:W-:Y:S01]  /*6ab0*/  UMOV UR6, 0xe4faecd5 ;  /* 0xe4faecd500067882 */ /* 0x000fe20000000000 */
[----:B------:R-:W-:Y:S01]  /*6ac0*/  UMOV UR7, 0x3f1745cd ;  /* 0x3f1745cd00077882 */ /* 0x000fe20000000000 */
[-C--:B------:R-:W-:Y:S02]  /*6ad0*/  DFMA R62, R56, -R64.reuse, R62 ;  /* 0x80000040383e722b */ /* 0x080fe4000000003e */
[----:B------:R-:W-:-:S03]  /*6ae0*/  DMUL R56, R64, R64 ;  /* 0x0000004040387228 */ /* 0x000fc60000000000 */
[----:B------:R-:W-:Y:S01]  /*6af0*/  DFMA R50, R52, R50, UR6 ;  /* 0x0000000634327e2b */ /* 0x000fe20008000032 */
[----:B------:R-:W-:Y:S01]  /*6b00*/  UMOV UR6, 0x258a578b ;  /* 0x258a578b00067882 */ /* 0x000fe20000000000 */
[----:B------:R-:W-:Y:S01]  /*6b10*/  UMOV UR7, 0x3f3c71c7 ;  /* 0x3f3c71c700077882 */ /* 0x000fe20000000000 */
[----:B------:R-:W-:-:S05]  /*6b20*/  DMUL R62, R54, R62 ;  /* 0x0000003e363e7228 */ /* 0x000fca0000000000 */
[----:B------:R-:W-:Y:S01]  /*6b30*/  DFMA R50, R52, R50, UR6 ;  /* 0x0000000634327e2b */ /* 0x000fe20008000032 */
[----:B------:R-:W-:Y:S01]  /*6b40*/  UMOV UR6, 0x9242b910 ;  /* 0x9242b91000067882 */ /* 0x000fe20000000000 */
[----:B------:R-:W-:-:S03]  /*6b50*/  UMOV UR7, 0x3f624924 ;  /* 0x3f62492400077882 */ /* 0x000fc60000000000 */
[----:B------:R-:W-:Y:S01]  /*6b60*/  IADD3 R55, PT, PT, R63, 0x100000, RZ ;  /* 0x001000003f377810 */ /* 0x000fe20007ffe0ff */
[----:B------:R-:W-:Y:S02]  /*6b70*/  IMAD.MOV.U32 R54, RZ, RZ, R62 ;  /* 0x000000ffff367224 */ /* 0x000fe400078e003e */
[----:B------:R-:W-:Y:S01]  /*6b80*/  DFMA R50, R52, R50, UR6 ;  /* 0x0000000634327e2b */ /* 0x000fe20008000032 */
[----:B------:R-:W-:Y:S01]  /*6b90*/  UMOV UR6, 0x99999dfb ;  /* 0x99999dfb00067882 */ /* 0x000fe20000000000 */
[----:B------:R-:W-:-:S06]  /*6ba0*/  UMOV UR7, 0x3f899999 ;  /* 0x3f89999900077882 */ /* 0x000fcc0000000000 */
[----:B------:R-:W-:Y:S01]  /*6bb0*/  DFMA R50, R52, R50, UR6 ;  /* 0x0000000634327e2b */ /* 0x000fe20008000032 */
[----:B------:R-:W-:Y:S01]  /*6bc0*/  UMOV UR6, 0x55555555 ;  /* 0x5555555500067882 */ /* 0x000fe20000000000 */
[----:B------:R-:W-:-:S06]  /*6bd0*/  UMOV UR7, 0x3fb55555 ;  /* 0x3fb5555500077882 */ /* 0x000fcc0000000000 */
[----:B------:R-:W-:-:S08]  /*6be0*/  DFMA R60, R52, R50, UR6 ;  /* 0x00000006343c7e2b */ /* 0x000fd00008000032 */
[----:B------:R-:W-:Y:S01]  /*6bf0*/  DADD R58, -R60, UR6 ;  /* 0x000000063c3a7e29 */ /* 0x000fe20008000100 */
[----:B------:R-:W-:Y:S01]  /*6c00*/  UMOV UR6, 0xb9e7b0 ;  /* 0x00b9e7b000067882 */ /* 0x000fe20000000000 */
[----:B------:R-:W-:-:S06]  /*6c10*/  UMOV UR7, 0x3c46a4cb ;  /* 0x3c46a4cb00077882 */ /* 0x000fcc0000000000 */
[----:B------:R-:W-:Y:S02]  /*6c20*/  DFMA R58, R52, R50, R58 ;  /* 0x00000032343a722b */ /* 0x000fe4000000003a */
[C---:B------:R-:W-:Y:S02]  /*6c30*/  DFMA R50, R64.reuse, R64, -R56 ;  /* 0x000000404032722b */ /* 0x040fe40000000838 */
[----:B------:R-:W-:-:S04]  /*6c40*/  DMUL R52, R64, R56 ;  /* 0x0000003840347228 */ /* 0x000fc80000000000 */
[----:B------:R-:W-:Y:S01]  /*6c50*/  DADD R58, R58, -UR6 ;  /* 0x800000063a3a7e29 */ /* 0x000fe20008000000 */
[----:B------:R-:W-:Y:S01]  /*6c60*/  UMOV UR6, 0x80000000 ;  /* 0x8000000000067882 */ /* 0x000fe20000000000 */
[C---:B------:R-:W-:Y:S01]  /*6c70*/  DFMA R54, R64.reuse, R54, R50 ;  /* 0x000000364036722b */ /* 0x040fe20000000032 */
[----:B------:R-:W-:Y:S01]  /*6c80*/  UMOV UR7, 0x43300000 ;  /* 0x4330000000077882 */ /* 0x000fe20000000000 */
[----:B------:R-:W-:-:S08]  /*6c90*/  DFMA R50, R64, R56, -R52 ;  /* 0x000000384032722b */ /* 0x000fd00000000834 */
[----:B------:R-:W-:Y:S02]  /*6ca0*/  DFMA R50, R62, R56, R50 ;  /* 0x000000383e32722b */ /* 0x000fe40000000032 */
[----:B------:R-:W-:-:S06]  /*6cb0*/  DADD R56, R60, R58 ;  /* 0x000000003c387229 */ /* 0x000fcc000000003a */
[----:B------:R-:W-:Y:S02]  /*6cc0*/  DFMA R50, R64, R54, R50 ;  /* 0x000000364032722b */ /* 0x000fe40000000032 */
[----:B------:R-:W-:-:S08]  /*6cd0*/  DADD R60, R60, -R56 ;  /* 0x000000003c3c7229 */ /* 0x000fd00000000838 */
[----:B------:R-:W-:Y:S02]  /*6ce0*/  DADD R60, R58, R60 ;  /* 0x000000003a3c7229 */ /* 0x000fe4000000003c */
[----:B------:R-:W-:-:S08]  /*6cf0*/  DMUL R58, R56, R52 ;  /* 0x00000034383a7228 */ /* 0x000fd00000000000 */
[----:B------:R-:W-:-:S08]  /*6d00*/  DFMA R54, R56, R52, -R58 ;  /* 0x000000343836722b */ /* 0x000fd0000000083a */
[----:B------:R-:W-:-:S08]  /*6d10*/  DFMA R50, R56, R50, R54 ;  /* 0x000000323832722b */ /* 0x000fd00000000036 */
[----:B------:R-:W-:-:S08]  /*6d20*/  DFMA R60, R60, R52, R50 ;  /* 0x000000343c3c722b */ /* 0x000fd00000000032 */
[----:B------:R-:W-:-:S08]  /*6d30*/  DADD R52, R58, R60 ;  /* 0x000000003a347229 */ /* 0x000fd0000000003c */
[--C-:B------:R-:W-:Y:S02]  /*6d40*/  DADD R50, R64, R52.reuse ;  /* 0x0000000040327229 */ /* 0x100fe40000000034 */
[----:B------:R-:W-:-:S06]  /*6d50*/  DADD R58, R58, -R52 ;  /* 0x000000003a3a7229 */ /* 0x000fcc0000000834 */
[----:B------:R-:W-:Y:S02]  /*6d60*/  DADD R64, R64, -R50 ;  /* 0x0000000040407229 */ /* 0x000fe40000000832 */
[----:B------:R-:W-:-:S06]  /*6d70*/  DADD R58, R60, R58 ;  /* 0x000000003c3a7229 */ /* 0x000fcc000000003a */
[----:B------:R-:W-:Y:S01]  /*6d80*/  DADD R64, R52, R64 ;  /* 0x0000000034407229 */ /* 0x000fe20000000040 */
[C---:B------:R-:W-:Y:S01]  /*6d90*/  IADD3 R52, PT, PT, R42.reuse, -0x3ff, RZ ;  /* 0xfffffc012a347810 */ /* 0x040fe20007ffe0ff */
[----:B------:R-:W-:Y:S01]  /*6da0*/  IMAD.MOV.U32 R53, RZ, RZ, 0x43300000 ;  /* 0x43300000ff357424 */ /* 0x000fe200078e00ff */
[----:B------:R-:W-:-:S05]  /*6db0*/  @P1 IADD3 R52, PT, PT, R42, -0x3fe, RZ ;  /* 0xfffffc022a341810 */ /* 0x000fca0007ffe0ff */
[----:B------:R-:W-:Y:S01]  /*6dc0*/  DADD R58, R58, R64 ;  /* 0x000000003a3a7229 */ /* 0x000fe20000000040 */
[----:B------:R-:W-:-:S06]  /*6dd0*/  LOP3.LUT R52, R52, 0x80000000, RZ, 0x3c, !PT ;  /* 0x8000000034347812 */ /* 0x000fcc00078e3cff */
[----:B------:R-:W-:Y:S01]  /*6de0*/  DADD R52, R52, -UR6 ;  /* 0x8000000634347e29 */ /* 0x000fe20008000000 */
[----:B------:R-:W-:Y:S01]  /*6df0*/  UMOV UR6, 0xfefa39ef ;  /* 0xfefa39ef00067882 */ /* 0x000fe20000000000 */
[----:B------:R-:W-:Y:S01]  /*6e00*/  DADD R62, R62, R58 ;  /* 0x000000003e3e7229 */ /* 0x000fe2000000003a */
[----:B------:R-:W-:-:S07]  /*6e10*/  UMOV UR7, 0x3fe62e42 ;  /* 0x3fe62e4200077882 */ /* 0x000fce0000000000 */
[----:B------:R-:W-:-:S08]  /*6e20*/  DADD R54, R50, R62 ;  /* 0x0000000032367229 */ /* 0x000fd0000000003e */
[--C-:B------:R-:W-:Y:S02]  /*6e30*/  DFMA R42, R52, UR6, R54.reuse ;  /* 0x00000006342a7c2b */ /* 0x100fe40008000036 */
[----:B------:R-:W-:-:S06]  /*6e40*/  DADD R56, R50, -R54 ;  /* 0x0000000032387229 */ /* 0x000fcc0000000836 */
[----:B------:R-:W-:Y:S02]  /*6e50*/  DFMA R50, R52, -UR6, R42 ;  /* 0x8000000634327c2b */ /* 0x000fe4000800002a */
[----:B------:R-:W-:-:S06]  /*6e60*/  DADD R56, R62, R56 ;  /* 0x000000003e387229 */ /* 0x000fcc0000000038 */
[----:B------:R-:W-:-:S08]  /*6e70*/  DADD R50, -R54, R50 ;  /* 0x0000000036327229 */ /* 0x000fd00000000132 */
[----:B------:R-:W-:-:S08]  /*6e80*/  DADD R50, R56, -R50 ;  /* 0x0000000038327229 */ /* 0x000fd00000000832 */
[----:B------:R-:W-:-:S08]  /*6e90*/  DFMA R52, R52, UR10, R50 ;  /* 0x0000000a34347c2b */ /* 0x000fd00008000032 */
[----:B------:R-:W-:-:S08]  /*6ea0*/  DADD R50, R42, R52 ;  /* 0x000000002a327229 */ /* 0x000fd00000000034 */
[----:B------:R-:W-:Y:S02]  /*6eb0*/  DADD R42, R42, -R50 ;  /* 0x000000002a2a7229 */ /* 0x000fe40000000832 */
[----:B------:R-:W-:-:S06]  /*6ec0*/  DMUL R58, R50, 5 ;  /* 0x40140000323a7828 */ /* 0x000fcc0000000000 */
[----:B------:R-:W-:Y:S02]  /*6ed0*/  DADD R42, R52, R42 ;  /* 0x00000000342a7229 */ /* 0x000fe4000000002a */
[----:B------:R-:W-:-:S08]  /*6ee0*/  DFMA R56, R50, 5, -R58 ;  /* 0x401400003238782b */ /* 0x000fd0000000083a */
[----:B------:R-:W-:Y:S01]  /*6ef0*/  DFMA R56, R42, 5, R56 ;  /* 0x401400002a38782b */ /* 0x000fe20000000038 */
[----:B------:R-:W-:Y:S01]  /*6f00*/  HFMA2 R43, -RZ, RZ, 1.9912109375, 0.00128841400146484375 ;  /* 0x3ff71547ff2b7431 */ /* 0x000fe200000001ff */
[----:B------:R-:W-:-:S06]  /*6f10*/  MOV R42, 0x652b82fe ;  /* 0x652b82fe002a7802 */ /* 0x000fcc0000000f00 */
[----:B------:R-:W-:-:S08]  /*6f20*/  DADD R50, R58, R56 ;  /* 0x000000003a327229 */ /* 0x000fd00000000038 */
[----:B------:R-:W-:Y:S02]  /*6f30*/  DFMA R42, R50, R42, 6.75539944105574400000e+15 ;  /* 0x43380000322a742b */ /* 0x000fe4000000002a */
[----:B------:R-:W-:Y:S01]  /*6f40*/  FSETP.GEU.AND P0, PT, |R51|, 4.1917929649353027344, PT ;  /* 0x4086232b3300780b */ /* 0x000fe20003f0e200 */
[----:B------:R-:W-:-:S05]  /*6f50*/  DADD R58, R58, -R50 ;  /* 0x000000003a3a7229 */ /* 0x000fca0000000832 */
[----:B------:R-:W-:-:S03]  /*6f60*/  DADD R52, R42, -6.75539944105574400000e+15 ;  /* 0xc33800002a347429 */ /* 0x000fc60000000000 */
[----:B------:R-:W-:-:S05]  /*6f70*/  DADD R56, R56, R58 ;  /* 0x0000000038387229 */ /* 0x000fca000000003a */
[----:B------:R-:W-:Y:S01]  /*6f80*/  DFMA R54, R52, -UR6, R50 ;  /* 0x8000000634367c2b */ /* 0x000fe20008000032 */
[----:B------:R-:W-:Y:S01]  /*6f90*/  UMOV UR6, 0x3b39803f ;  /* 0x3b39803f00067882 */ /* 0x000fe20000000000 */
[----:B------:R-:W-:-:S06]  /*6fa0*/  UMOV UR7, 0x3c7abc9e ;  /* 0x3c7abc9e00077882 */ /* 0x000fcc0000000000 */
[----:B------:R-:W-:Y:S01]  /*6fb0*/  DFMA R54, R52, -UR6, R54 ;  /* 0x8000000634367c2b */ /* 0x000fe20008000036 */
[----:B------:R-:W-:Y:S01]  /*6fc0*/  UMOV UR6, 0x69ce2bdf ;  /* 0x69ce2bdf00067882 */ /* 0x000fe20000000000 */
[----:B------:R-:W-:Y:S01]  /*6fd0*/  IMAD.MOV.U32 R52, RZ, RZ, -0x35dec16 ;  /* 0xfca213eaff347424 */ /* 0x000fe200078e00ff */
[----:B------:R-:W-:Y:S01]  /*6fe0*/  MOV R53, 0x3e928af3 ;  /* 0x3e928af300357802 */ /* 0x000fe20000000f00 */
[----:B------:R-:W-:-:S05]  /*6ff0*/  UMOV UR7, 0x3e5ade15 ;  /* 0x3e5ade1500077882 */ /* 0x000fca0000000000 */
[----:B------:R-:W-:Y:S01]  /*7000*/  DFMA R52, R54, UR6, R52 ;  /* 0x0000000636347c2b */ /* 0x000fe20008000034 */
[----:B------:R-:W-:Y:S01]  /*7010*/  UMOV UR6, 0x62401315 ;  /* 0x6240131500067882 */ /* 0x000fe20000000000 */
[----:B------:R-:W-:-:S06]  /*7020*/  UMOV UR7, 0x3ec71dee ;  /* 0x3ec71dee00077882 */ /* 0x000fcc0000000000 */
[----:B------:R-:W-:Y:S01]  /*7030*/  DFMA R52, R54, R52, UR6 ;  /* 0x0000000636347e2b */ /* 0x000fe20008000034 */
        /* <DEDUP_REMOVED lines=20> */
[----:B------:R-:W-:-:S08]  /*7180*/  DFMA R52, R54, R52, UR6 ;  /* 0x0000000636347e2b */ /* 0x000fd00008000034 */
[----:B------:R-:W-:-:S08]  /*7190*/  DFMA R52, R54, R52, 1 ;  /* 0x3ff000003634742b */ /* 0x000fd00000000034 */
[----:B------:R-:W-:-:S10]  /*71a0*/  DFMA R52, R54, R52, 1 ;  /* 0x3ff000003634742b */ /* 0x000fd40000000034 */
[----:B------:R-:W-:Y:S01]  /*71b0*/  LEA R55, R42, R53, 0x14 ;  /* 0x000000352a377211 */ /* 0x000fe200078ea0ff */
[----:B------:R-:W-:Y:S01]  /*71c0*/  IMAD.MOV.U32 R54, RZ, RZ, R52 ;  /* 0x000000ffff367224 */ /* 0x000fe200078e0034 */
[----:B------:R-:W-:Y:S06]  /*71d0*/  @!P0 BRA `(.L_x_153) ;  /* 0x0000000000308947 */ /* 0x000fec0003800000 */
[----:B------:R-:W-:Y:S01]  /*71e0*/  FSETP.GEU.AND P1, PT, |R51|, 4.2275390625, PT ;  /* 0x408748003300780b */ /* 0x000fe20003f2e200 */
[C---:B------:R-:W-:Y:S02]  /*71f0*/  DADD R54, R50.reuse, +INF ;  /* 0x7ff0000032367429 */ /* 0x040fe40000000000 */
[----:B------:R-:W-:-:S08]  /*7200*/  DSETP.GEU.AND P0, PT, R50, RZ, PT ;  /* 0x000000ff3200722a */ /* 0x000fd00003f0e000 */
[----:B------:R-:W-:Y:S02]  /*7210*/  FSEL R54, R54, RZ, P0 ;  /* 0x000000ff36367208 */ /* 0x000fe40000000000 */
[----:B------:R-:W-:Y:S02]  /*7220*/  @!P1 LEA.HI R27, R42, R42, RZ, 0x1 ;  /* 0x0000002a2a1b9211 */ /* 0x000fe400078f08ff */
[----:B------:R-:W-:Y:S02]  /*7230*/  FSEL R55, R55, RZ, P0 ;  /* 0x000000ff37377208 */ /* 0x000fe40000000000 */
[----:B------:R-:W-:-:S04]  /*7240*/  @!P1 SHF.R.S32.HI R27, RZ, 0x1, R27 ;  /* 0x00000001ff1b9819 */ /* 0x000fc8000001141b */
[----:B------:R-:W-:Y:S02]  /*7250*/  @!P1 IADD3 R42, PT, PT, R42, -R27, RZ ;  /* 0x8000001b2a2a9210 */ /* 0x000fe40007ffe0ff */
[----:B------:R-:W-:Y:S02]  /*7260*/  @!P1 LEA R53, R27, R53, 0x14 ;  /* 0x000000351b359211 */ /* 0x000fe400078ea0ff */
[----:B------:R-:W-:Y:S01]  /*7270*/  @!P1 LEA R43, R42, 0x3ff00000, 0x14 ;  /* 0x3ff000002a2b9811 */ /* 0x000fe200078ea0ff */
[----:B------:R-:W-:-:S06]  /*7280*/  @!P1 IMAD.MOV.U32 R42, RZ, RZ, RZ ;  /* 0x000000ffff2a9224 */ /* 0x000fcc00078e00ff */
[----:B------:R-:W-:-:S11]  /*7290*/  @!P1 DMUL R54, R52, R42 ;  /* 0x0000002a34369228 */ /* 0x000fd60000000000 */
.L_x_153:
[----:B------:R-:W-:Y:S01]  /*72a0*/  DFMA R56, R56, R54, R54 ;  /* 0x000000363838722b */ /* 0x000fe20000000036 */
[----:B------:R-:W-:Y:S01]  /*72b0*/  MOV R42, R30 ;  /* 0x0000001e002a7202 */ /* 0x000fe20000000f00 */
[----:B------:R-:W-:Y:S01]  /*72c0*/  DSETP.NEU.AND P0, PT, |R54|, +INF , PT ;  /* 0x7ff000003600742a */ /* 0x000fe20003f0d200 */
[----:B------:R-:W-:-:S07]  /*72d0*/  MOV R43, 0x0 ;  /* 0x00000000002b7802 */ /* 0x000fce0000000f00 */
[----:B------:R-:W-:Y:S02]  /*72e0*/  FSEL R45, R54, R56, !P0 ;  /* 0x00000038362d7208 */ /* 0x000fe40004000000 */
[----:B------:R-:W-:Y:S01]  /*72f0*/  FSEL R54, R55, R57, !P0 ;  /* 0x0000003937367208 */ /* 0x000fe20004000000 */
[----:B------:R-:W-:Y:S06]  /*7300*/  RET.REL.NODEC R42 `(_Z9ray_traceP6SphereiP6float3ii6CameraiiP17curandStateXORWOW) ;  /* 0xffffff8c2a3c7950 */ /* 0x000fec0003c3ffff */
.L_x_154:
[----:B------:R-:W-:-:S00]  /*7310*/  BRA `(.L_x_154) ;  /* 0xfffffffc00fc7947 */ /* 0x000fc0000383ffff */
[----:B------:R-:W-:-:S00]  /*7320*/  NOP ;  /* 0x0000000000007918 */ /* 0x000fc00000000000 */
        /* <DEDUP_REMOVED lines=13> */
.L_x_173:


//--------------------- .text._Z12setup_kerneliiP17curandStateXORWOWm --------------------------
	.section	.text._Z12setup_kerneliiP17curandStateXORWOWm,"ax",@progbits
	.align	128
        .global         _Z12setup_kerneliiP17curandStateXORWOWm
        .type           _Z12setup_kerneliiP17curandStateXORWOWm,@function
        .size           _Z12setup_kerneliiP17curandStateXORWOWm,(.L_x_175 - _Z12setup_kerneliiP17curandStateXORWOWm)
        .other          _Z12setup_kerneliiP17curandStateXORWOWm,@"STO_CUDA_ENTRY STV_DEFAULT"
_Z12setup_kerneliiP17curandStateXORWOWm:
.text._Z12setup_kerneliiP17curandStateXORWOWm:
        /* <DEDUP_REMOVED lines=16> */
[----:B------:R-:W-:Y:S04]  /*0100*/  BSSY.RECONVERGENT B0, `(.L_x_155) ;  /* 0x00000e2000007945 */ /* 0x000fe80003800200 */
[----:B------:R-:W-:Y:S01]  /*0110*/  ISETP.NE.AND P0, PT, R13, RZ, PT ;  /* 0x000000ff0d00720c */ /* 0x000fe20003f05270 */
[----:B------:R-:W2:Y:S01]  /*0120*/  LDC.64 R6, c[0x0][0x388] ;  /* 0x0000e200ff067b82 */ /* 0x000ea20000000a00 */
[----:B0-----:R-:W-:Y:S02]  /*0130*/  LOP3.LUT R2, R4, 0xaad26b49, RZ, 0x3c, !PT ;  /* 0xaad26b4904027812 */ /* 0x001fe400078e3cff */
[----:B------:R-:W-:-:S03]  /*0140*/  LOP3.LUT R4, R5, 0xf7dcefdd, RZ, 0x3c, !PT ;  /* 0xf7dcefdd05047812 */ /* 0x000fc600078e3cff */
[----:B------:R-:W-:Y:S02]  /*0150*/  IMAD R2, R2, 0x4182bed5, RZ ;  /* 0x4182bed502027824 */ /* 0x000fe400078e02ff */
[----:B------:R-:W-:Y:S02]  /*0160*/  IMAD R3, R4, -0x658354e5, RZ ;  /* 0x9a7cab1b04037824 */ /* 0x000fe400078e02ff */
[----:B--2---:R-:W-:Y:S01]  /*0170*/  IMAD.WIDE R6, R13, 0x30, R6 ;  /* 0x000000300d067825 */ /* 0x004fe200078e0206 */
[C---:B------:R-:W-:Y:S02]  /*0180*/  LOP3.LUT R8, R2.reuse, 0x159a55e5, RZ, 0x3c, !PT ;  /* 0x159a55e502087812 */ /* 0x040fe400078e3cff */
[C---:B------:R-:W-:Y:S01]  /*0190*/  IADD3 R4, PT, PT, R2.reuse, 0x64f0c9, R3 ;  /* 0x0064f0c902047810 */ /* 0x040fe20007ffe003 */
[C---:B------:R-:W-:Y:S01]  /*01a0*/  VIADD R5, R2.reuse, 0x75bcd15 ;  /* 0x075bcd1502057836 */ /* 0x040fe20000000000 */
[----:B------:R-:W-:Y:S01]  /*01b0*/  LOP3.LUT R10, R3, 0x5491333, RZ, 0x3c, !PT ;  /* 0x05491333030a7812 */ /* 0x000fe200078e3cff */
[----:B------:R-:W-:-:S02]  /*01c0*/  VIADD R11, R2, 0x583f19 ;  /* 0x00583f19020b7836 */ /* 0x000fc40000000000 */
[----:B------:R-:W-:Y:S01]  /*01d0*/  VIADD R9, R3, 0x1f123bb5 ;  /* 0x1f123bb503097836 */ /* 0x000fe20000000000 */
[----:B-1----:R0:W-:Y:S04]  /*01e0*/  STG.E.64 desc[UR4][R6.64], R4 ;  /* 0x0000000406007986 */ /* 0x0021e8000c101b04 */
[----:B------:R0:W-:Y:S04]  /*01f0*/  STG.E.64 desc[UR4][R6.64+0x8], R8 ;  /* 0x0000080806007986 */ /* 0x0001e8000c101b04 */
[----:B------:R0:W-:Y:S01]  /*0200*/  STG.E.64 desc[UR4][R6.64+0x10], R10 ;  /* 0x0000100a06007986 */ /* 0x0001e2000c101b04 */
[----:B------:R-:W-:Y:S05]  /*0210*/  @!P0 BRA `(.L_x_156) ;  /* 0x0000000c00408947 */ /* 0x000fea0003800000 */
[----:B------:R-:W-:Y:S01]  /*0220*/  SHF.R.S32.HI R0, RZ, 0x1f, R13 ;  /* 0x0000001fff007819 */ /* 0x000fe2000001140d */
[----:B------:R-:W-:-:S07]  /*0230*/  IMAD.MOV.U32 R12, RZ, RZ, RZ ;  /* 0x000000ffff0c7224 */ /* 0x000fce00078e00ff */
.L_x_162:
[----:B-1----:R-:W-:Y:S01]  /*0240*/  LOP3.LUT R2, R13, 0x3, RZ, 0xc0, !PT ;  /* 0x000000030d027812 */ /* 0x002fe200078ec0ff */
[----:B------:R-:W-:Y:S03]  /*0250*/  BSSY.RECONVERGENT B1, `(.L_x_157) ;  /* 0x00000c6000017945 */ /* 0x000fe60003800200 */
[----:B------:R-:W-:-:S04]  /*0260*/  ISETP.NE.U32.AND P0, PT, R2, RZ, PT ;  /* 0x000000ff0200720c */ /* 0x000fc80003f05070 */
[----:B------:R-:W-:-:S13]  /*0270*/  ISETP.NE.AND.EX P0, PT, RZ, RZ, PT, P0 ;  /* 0x000000ffff00720c */ /* 0x000fda0003f05300 */
[----:B------:R-:W-:Y:S05]  /*0280*/  @!P0 BRA `(.L_x_158) ;  /* 0x0000000c00088947 */ /* 0x000fea0003800000 */
[----:B0-----:R-:W0:Y:S01]  /*0290*/  LDC.64 R8, c[0x4][RZ] ;  /* 0x01000000ff087b82 */ /* 0x001e220000000a00 */
[----:B------:R-:W-:Y:S02]  /*02a0*/  IMAD.MOV.U32 R14, RZ, RZ, RZ ;  /* 0x000000ffff0e7224 */ /* 0x000fe400078e00ff */
[----:B0-----:R-:W-:-:S07]  /*02b0*/  IMAD.WIDE.U32 R8, R12, 0xc80, R8 ;  /* 0x00000c800c087825 */ /* 0x001fce00078e0008 */
.L_x_161:
[----:B-1----:R-:W-:Y:S01]  /*02c0*/  IMAD.MOV.U32 R15, RZ, RZ, RZ ;  /* 0x000000ffff0f7224 */ /* 0x002fe200078e00ff */
[----:B------:R-:W-:Y:S01]  /*02d0*/  CS2R R2, SRZ ;  /* 0x0000000000027805 */ /* 0x000fe2000001ff00 */
[----:B------:R-:W-:Y:S01]  /*02e0*/  IMAD.MOV.U32 R17, RZ, RZ, RZ ;  /* 0x000000ffff117224 */ /* 0x000fe200078e00ff */
[----:B------:R-:W-:-:S07]  /*02f0*/  CS2R R4, SRZ ;  /* 0x0000000000047805 */ /* 0x000fce000001ff00 */
.L_x_160:
[----:B------:R-:W-:-:S05]  /*0300*/  IMAD.WIDE.U32 R10, R17, 0x4, R6 ;  /* 0x00000004110a7825 */ /* 0x000fca00078e0006 */
[----:B------:R0:W5:Y:S01]  /*0310*/  LDG.E R16, desc[UR4][R10.64+0x4] ;  /* 0x000004040a107981 */ /* 0x000162000c1e1900 */
[----:B------:R-:W-:-:S07]  /*0320*/  IMAD.MOV.U32 R19, RZ, RZ, RZ ;  /* 0x000000ffff137224 */ /* 0x000fce00078e00ff */
.L_x_159:
[----:B-----5:R-:W-:Y:S01]  /*0330*/  SHF.R.U32.HI R24, RZ, R19, R16 ;  /* 0x00000013ff187219 */ /* 0x020fe20000011610 */
[----:B0-----:R-:W-:-:S03]  /*0340*/  IMAD.SHL.U32 R10, R17, 0x20, RZ ;  /* 0x00000020110a7824 */ /* 0x001fc600078e00ff */
[----:B------:R-:W-:Y:S01]  /*0350*/  LOP3.LUT R11, R24, 0x1, RZ, 0xc0, !PT ;  /* 0x00000001180b7812 */ /* 0x000fe200078ec0ff */
[----:B------:R-:W-:-:S03]  /*0360*/  IMAD.IADD R10, R10, 0x1, R19 ;  /* 0x000000010a0a7824 */ /* 0x000fc600078e0213 */
[----:B------:R-:W-:Y:S01]  /*0370*/  ISETP.NE.U32.AND P0, PT, R11, 0x1, PT ;  /* 0x000000010b00780c */ /* 0x000fe20003f05070 */
[----:B------:R-:W-:-:S03]  /*0380*/  IMAD R11, R10, 0x5, RZ ;  /* 0x000000050a0b7824 */ /* 0x000fc600078e02ff */
[----:B------:R-:W-:Y:S01]  /*0390*/  R2P PR, R24, 0x7e ;  /* 0x0000007e18007804 */ /* 0x000fe20000000000 */
[----:B------:R-:W-:-:S08]  /*03a0*/  IMAD.WIDE.U32 R10, R11, 0x4, R8 ;  /* 0x000000040b0a7825 */ /* 0x000fd000078e0008 */
[----:B------:R-:W2:Y:S04]  /*03b0*/  @!P0 LDG.E R18, desc[UR4][R10.64] ;  /* 0x000000040a128981 */ /* 0x000ea8000c1e1900 */
[----:B------:R-:W3:Y:S04]  /*03c0*/  @!P0 LDG.E R20, desc[UR4][R10.64+0x10] ;  /* 0x000010040a148981 */ /* 0x000ee8000c1e1900 */
[----:B------:R-:W4:Y:S04]  /*03d0*/  @P1 LDG.E R22, desc[UR4][R10.64+0x14] ;  /* 0x000014040a161981 */ /* 0x000f28000c1e1900 */
[----:B------:R-:W4:Y:S04]  /*03e0*/  @P2 LDG.E R26, desc[UR4][R10.64+0x28] ;  /* 0x000028040a1a2981 */ /* 0x000f28000c1e1900 */
[----:B------:R-:W4:Y:S04]  /*03f0*/  @!P0 LDG.E R21, desc[UR4][R10.64+0x4] ;  /* 0x000004040a158981 */ /* 0x000f28000c1e1900 */
[----:B------:R-:W4:Y:S04]  /*0400*/  @!P0 LDG.E R23, desc[UR4][R10.64+0xc] ;  /* 0x00000c040a178981 */ /* 0x000f28000c1e1900 */
[----:B------:R-:W4:Y:S04]  /*0410*/  @P1 LDG.E R25, desc[UR4][R10.64+0x18] ;  /* 0x000018040a191981 */ /* 0x000f28000c1e1900 */
[----:B------:R-:W4:Y:S04]  /*0420*/  @P3 LDG.E R28, desc[UR4][R10.64+0x3c] ;  /* 0x00003c040a1c3981 */ /* 0x000f28000c1e1900 */
[----:B------:R-:W4:Y:S01]  /*0430*/  @P6 LDG.E R27, desc[UR4][R10.64+0x7c] ;  /* 0x00007c040a1b6981 */ /* 0x000f22000c1e1900 */
[----:B--2---:R-:W-:-:S03]  /*0440*/  @!P0 LOP3.LUT R15, R15, R18, RZ, 0x3c, !PT ;  /* 0x000000120f0f8212 */ /* 0x004fc600078e3cff */
[----:B------:R-:W2:Y:S01]  /*0450*/  @!P0 LDG.E R18, desc[UR4][R10.64+0x8] ;  /* 0x000008040a128981 */ /* 0x000ea2000c1e1900 */
[----:B---3--:R-:W-:-:S03]  /*0460*/  @!P0 LOP3.LUT R3, R3, R20, RZ, 0x3c, !PT ;  /* 0x0000001403038212 */ /* 0x008fc600078e3cff */
[----:B------:R-:W3:Y:S01]  /*0470*/  @P1 LDG.E R20, desc[UR4][R10.64+0x24] ;  /* 0x000024040a141981 */ /* 0x000ee2000c1e1900 */
[----:B----4-:R-:W-:-:S03]  /*0480*/  @P1 LOP3.LUT R15, R15, R22, RZ, 0x3c, !PT ;  /* 0x000000160f0f1212 */ /* 0x010fc600078e3cff */
[----:B------:R-:W4:Y:S01]  /*0490*/  @P2 LDG.E R22, desc[UR4][R10.64+0x38] ;  /* 0x000038040a162981 */ /* 0x000f22000c1e1900 */
[----:B------:R-:W-:-:S03]  /*04a0*/  @P2 LOP3.LUT R15, R15, R26, RZ, 0x3c, !PT ;  /* 0x0000001a0f0f2212 */ /* 0x000fc600078e3cff */
[----:B------:R-:W4:Y:S01]  /*04b0*/  @P4 LDG.E R26, desc[UR4][R10.64+0x50] ;  /* 0x000050040a1a4981 */ /* 0x000f22000c1e1900 */
[----:B------:R-:W-:-:S03]  /*04c0*/  @!P0 LOP3.LUT R4, R4, R21, RZ, 0x3c, !PT ;  /* 0x0000001504048212 */ /* 0x000fc600078e3cff */
[----:B------:R-:W4:Y:S01]  /*04d0*/  @P1 LDG.E R21, desc[UR4][R10.64+0x20] ;  /* 0x000020040a151981 */ /* 0x000f22000c1e1900 */
[----:B------:R-:W-:-:S03]  /*04e0*/  @!P0 LOP3.LUT R2, R2, R23, RZ, 0x3c, !PT ;  /* 0x0000001702028212 */ /* 0x000fc600078e3cff */
[----:B------:R-:W4:Y:S01]  /*04f0*/  @P2 LDG.E R23, desc[UR4][R10.64+0x2c] ;  /* 0x00002c040a172981 */ /* 0x000f22000c1e1900 */
[----:B------:R-:W-:-:S03]  /*0500*/  @P1 LOP3.LUT R4, R4, R25, RZ, 0x3c, !PT ;  /* 0x0000001904041212 */ /* 0x000fc600078e3cff */
[----:B------:R-:W4:Y:S01]  /*0510*/  @P2 LDG.E R25, desc[UR4][R10.64+0x34] ;  /* 0x000034040a192981 */ /* 0x000f22000c1e1900 */
[----:B--2---:R-:W-:-:S03]  /*0520*/  @!P0 LOP3.LUT R5, R5, R18, RZ, 0x3c, !PT ;  /* 0x0000001205058212 */ /* 0x004fc600078e3cff */
[----:B------:R-:W2:Y:S01]  /*0530*/  @P1 LDG.E R18, desc[UR4][R10.64+0x1c] ;  /* 0x00001c040a121981 */ /* 0x000ea2000c1e1900 */
[----:B---3--:R-:W-:-:S03]  /*0540*/  @P1 LOP3.LUT R3, R3, R20, RZ, 0x3c, !PT ;  /* 0x0000001403031212 */ /* 0x008fc600078e3cff */
[----:B------:R-:W3:Y:S01]  /*0550*/  @P2 LDG.E R20, desc[UR4][R10.64+0x30] ;  /* 0x000030040a142981 */ /* 0x000ee2000c1e1900 */
[----:B----4-:R-:W-:-:S03]  /*0560*/  @P2 LOP3.LUT R3, R3, R22, RZ, 0x3c, !PT ;  /* 0x0000001603032212 */ /* 0x010fc600078e3cff */
[----:B------:R-:W4:Y:S01]  /*0570*/  @P3 LDG.E R22, desc[UR4][R10.64+0x4c] ;  /* 0x00004c040a163981 */ /* 0x000f22000c1e1900 */
[----:B------:R-:W-:-:S04]  /*0580*/  @P3 LOP3.LUT R15, R15, R28, RZ, 0x3c, !PT ;  /* 0x0000001c0f0f3212 */ /* 0x000fc800078e3cff */
[----:B------:R-:W-:Y:S02]  /*0590*/  @P4 LOP3.LUT R15, R15, R26, RZ, 0x3c, !PT ;  /* 0x0000001a0f0f4212 */ /* 0x000fe400078e3cff */
[----:B------:R-:W-:Y:S01]  /*05a0*/  @P1 LOP3.LUT R2, R2, R21, RZ, 0x3c, !PT ;  /* 0x0000001502021212 */ /* 0x000fe200078e3cff */
[----:B------:R-:W4:Y:S04]  /*05b0*/  @P5 LDG.E R26, desc[UR4][R10.64+0x64] ;  /* 0x000064040a1a5981 */ /* 0x000f28000c1e1900 */
[----:B------:R-:W4:Y:S01]  /*05c0*/  @P3 LDG.E R21, desc[UR4][R10.64+0x40] ;  /* 0x000040040a153981 */ /* 0x000f22000c1e1900 */
[----:B------:R-:W-:Y:S02]  /*05d0*/  @P2 LOP3.LUT R4, R4, R23, RZ, 0x3c, !PT ;  /* 0x0000001704042212 */ /* 0x000fe400078e3cff */
[----:B------:R-:W-:Y:S01]  /*05e0*/  @P2 LOP3.LUT R2, R2, R25, RZ, 0x3c, !PT ;  /* 0x0000001902022212 */ /* 0x000fe200078e3cff */
[----:B------:R-:W4:Y:S04]  /*05f0*/  @P3 LDG.E R23, desc[UR4][R10.64+0x48] ;  /* 0x000048040a173981 */ /* 0x000f28000c1e1900 */
[----:B------:R-:W4:Y:S01]  /*0600*/  @P4 LDG.E R25, desc[UR4][R10.64+0x54] ;  /* 0x000054040a194981 */ /* 0x000f22000c1e1900 */
[----:B--2---:R-:W-:-:S03]  /*0610*/  @P1 LOP3.LUT R5, R5, R18, RZ, 0x3c, !PT ;  /* 0x0000001205051212 */ /* 0x004fc600078e3cff */
[----:B------:R-:W2:Y:S01]  /*0620*/  @P3 LDG.E R18, desc[UR4][R10.64+0x44] ;  /* 0x000044040a123981 */ /* 0x000ea2000c1e1900 */
[----:B---3--:R-:W-:-:S03]  /*0630*/  @P2 LOP3.LUT R5, R5, R20, RZ, 0x3c, !PT ;  /* 0x0000001405052212 */ /* 0x008fc600078e3cff */
[----:B------:R-:W3:Y:S01]  /*0640*/  @P4 LDG.E R20, desc[UR4][R10.64+0x58] ;  /* 0x000058040a144981 */ /* 0x000ee2000c1e1900 */
[----:B----4-:R-:W-:-:S03]  /*0650*/  @P3 LOP3.LUT R3, R3, R22, RZ, 0x3c, !PT ;  /* 0x0000001603033212 */ /* 0x010fc600078e3cff */
[----:B------:R-:W4:Y:S01]  /*0660*/  @P4 LDG.E R22, desc[UR4][R10.64+0x60] ;  /* 0x000060040a164981 */ /* 0x000f22000c1e1900 */
[----:B------:R-:W-:Y:S02]  /*0670*/  LOP3.LUT P0, RZ, R24, 0x80, RZ, 0xc0, !PT ;  /* 0x0000008018ff7812 */ /* 0x000fe4000780c0ff */
[----:B------:R-:W-:Y:S02]  /*0680*/  @P5 LOP3.LUT R15, R15, R26, RZ, 0x3c, !PT ;  /* 0x0000001a0f0f5212 */ /* 0x000fe400078e3cff */
[----:B------:R-:W4:Y:S01]  /*0690*/  @P6 LDG.E R26, desc[UR4][R10.64+0x78] ;  /* 0x000078040a1a6981 */ /* 0x000f22000c1e1900 */
[----:B------:R-:W-:-:S03]  /*06a0*/  @P3 LOP3.LUT R4, R4, R21, RZ, 0x3c, !PT ;  /* 0x0000001504043212 */ /* 0x000fc600078e3cff */
[----:B------:R-:W4:Y:S01]  /*06b0*/  @P4 LDG.E R21, desc[UR4][R10.64+0x5c] ;  /* 0x00005c040a154981 */ /* 0x000f22000c1e1900 */
[----:B------:R-:W-:-:S03]  /*06c0*/  @P3 LOP3.LUT R2, R2, R23, RZ, 0x3c, !PT ;  /* 0x0000001702023212 */ /* 0x000fc600078e3cff */
[----:B------:R-:W4:Y:S01]  /*06d0*/  @P5 LDG.E R23, desc[UR4][R10.64+0x68] ;  /* 0x000068040a175981 */ /* 0x000f22000c1e1900 */
[----:B------:R-:W-:-:S03]  /*06e0*/  @P4 LOP3.LUT R4, R4, R25, RZ, 0x3c, !PT ;  /* 0x0000001904044212 */ /* 0x000fc600078e3cff */
[----:B------:R-:W4:Y:S01]  /*06f0*/  @P5 LDG.E R25, desc[UR4][R10.64+0x70] ;  /* 0x000070040a195981 */ /* 0x000f22000c1e1900 */
[----:B--2---:R-:W-:-:S03]  /*0700*/  @P3 LOP3.LUT R5, R5, R18, RZ, 0x3c, !PT ;  /* 0x0000001205053212 */ /* 0x004fc600078e3cff */
[----:B------:R-:W2:Y:S01]  /*0710*/  @P5 LDG.E R18, desc[UR4][R10.64+0x6c] ;  /* 0x00006c040a125981 */ /* 0x000ea2000c1e1900 */
[----:B---3--:R-:W-:-:S03]  /*0720*/  @P4 LOP3.LUT R5, R5, R20, RZ, 0x3c, !PT ;  /* 0x0000001405054212 */ /* 0x008fc600078e3cff */
[----:B------:R-:W3:Y:S01]  /*0730*/  @P5 LDG.E R20, desc[UR4][R10.64+0x74] ;  /* 0x000074040a145981 */ /* 0x000ee2000c1e1900 */
[----:B----4-:R-:W-:-:S03]  /*0740*/  @P4 LOP3.LUT R3, R3, R22, RZ, 0x3c, !PT ;  /* 0x0000001603034212 */ /* 0x010fc600078e3cff */
[----:B------:R-:W4:Y:S01]  /*0750*/  @P0 LDG.E R22, desc[UR4][R10.64+0x8c] ;  /* 0x00008c040a160981 */ /* 0x000f22000c1e1900 */
[----:B------:R-:W-:-:S03]  /*0760*/  @P6 LOP3.LUT R15, R15, R26, RZ, 0x3c, !PT ;  /* 0x0000001a0f0f6212 */ /* 0x000fc600078e3cff */
        /* <DEDUP_REMOVED lines=13> */
[----:B------:R-:W-:Y:S02]  /*0840*/  @P6 LOP3.LUT R4, R4, R27, RZ, 0x3c, !PT ;  /* 0x0000001b04046212 */ /* 0x000fe400078e3cff */
[----:B------:R-:W-:Y:S02]  /*0850*/  @P6 LOP3.LUT R2, R2, R21, RZ, 0x3c, !PT ;  /* 0x0000001502026212 */ /* 0x000fe400078e3cff */
[----:B------:R-:W-:Y:S02]  /*0860*/  @P0 LOP3.LUT R4, R4, R23, RZ, 0x3c, !PT ;  /* 0x0000001704040212 */ /* 0x000fe400078e3cff */
[----:B------:R-:W-:Y:S02]  /*0870*/  @P0 LOP3.LUT R2, R2, R25, RZ, 0x3c, !PT ;  /* 0x0000001902020212 */ /* 0x000fe400078e3cff */
[----:B--2---:R-:W-:Y:S02]  /*0880*/  @P6 LOP3.LUT R5, R5, R18, RZ, 0x3c, !PT ;  /* 0x0000001205056212 */ /* 0x004fe400078e3cff */
[----:B---3--:R-:W-:-:S02]  /*0890*/  @P6 LOP3.LUT R3, R3, R20, RZ, 0x3c, !PT ;  /* 0x0000001403036212 */ /* 0x008fc400078e3cff */
[----:B----4-:R-:W-:Y:S02]  /*08a0*/  @P0 LOP3.LUT R5, R5, R22, RZ, 0x3c, !PT ;  /* 0x0000001605050212 */ /* 0x010fe400078e3cff */
[----:B------:R-:W-:Y:S02]  /*08b0*/  @P0 LOP3.LUT R3, R3, R26, RZ, 0x3c, !PT ;  /* 0x0000001a03030212 */ /* 0x000fe400078e3cff */
[----:B------:R-:W-:-:S13]  /*08c0*/  R2P PR, R24.B1, 0x7f ;  /* 0x0000007f18007804 */ /* 0x000fda0000001000 */
[----:B------:R-:W2:Y:S04]  /*08d0*/  @P0 LDG.E R18, desc[UR4][R10.64+0xa0] ;  /* 0x0000a0040a120981 */ /* 0x000ea8000c1e1900 */
[----:B------:R-:W3:Y:S04]  /*08e0*/  @P1 LDG.E R22, desc[UR4][R10.64+0xb4] ;  /* 0x0000b4040a161981 */ /* 0x000ee8000c1e1900 */
[----:B------:R-:W4:Y:S04]  /*08f0*/  @P2 LDG.E R26, desc[UR4][R10.64+0xc8] ;  /* 0x0000c8040a1a2981 */ /* 0x000f28000c1e1900 */
[----:B------:R-:W4:Y:S04]  /*0900*/  @P3 LDG.E R28, desc[UR4][R10.64+0xdc] ;  /* 0x0000dc040a1c3981 */ /* 0x000f28000c1e1900 */
[----:B------:R-:W4:Y:S04]  /*0910*/  @P0 LDG.E R23, desc[UR4][R10.64+0xa4] ;  /* 0x0000a4040a170981 */ /* 0x000f28000c1e1900 */
[----:B------:R-:W4:Y:S04]  /*0920*/  @P0 LDG.E R20, desc[UR4][R10.64+0xa8] ;  /* 0x0000a8040a140981 */ /* 0x000f28000c1e1900 */
[----:B------:R-:W4:Y:S04]  /*0930*/  @P4 LDG.E R25, desc[UR4][R10.64+0xf0] ;  /* 0x0000f0040a194981 */ /* 0x000f28000c1e1900 */
        /* <DEDUP_REMOVED lines=21> */
[----:B------:R-:W-:Y:S02]  /*0a90*/  LOP3.LUT P0, RZ, R24, 0x8000, RZ, 0xc0, !PT ;  /* 0x0000800018ff7812 */ /* 0x000fe4000780c0ff */
[----:B----4-:R-:W-:Y:S01]  /*0aa0*/  @P5 LOP3.LUT R15, R15, R26, RZ, 0x3c, !PT ;  /* 0x0000001a0f0f5212 */ /* 0x010fe200078e3cff */
[----:B------:R-:W4:Y:S04]  /*0ab0*/  @P3 LDG.E R24, desc[UR4][R10.64+0xe4] ;  /* 0x0000e4040a183981 */ /* 0x000f28000c1e1900 */
[----:B------:R-:W2:Y:S01]  /*0ac0*/  @P6 LDG.E R26, desc[UR4][R10.64+0x118] ;  /* 0x000118040a1a6981 */ /* 0x000ea2000c1e1900 */
        /* <DEDUP_REMOVED lines=8> */
[----:B---3--:R-:W-:-:S03]  /*0b50*/  @P2 LOP3.LUT R3, R3, R22, RZ, 0x3c, !PT ;  /* 0x0000001603032212 */ /* 0x008fc600078e3cff */
[----:B------:R-:W3:Y:S01]  /*0b60*/  @P4 LDG.E R22, desc[UR4][R10.64+0x100] ;  /* 0x000100040a164981 */ /* 0x000ee2000c1e1900 */
[----:B--2---:R-:W-:-:S03]  /*0b70*/  @P6 LOP3.LUT R15, R15, R26, RZ, 0x3c, !PT ;  /* 0x0000001a0f0f6212 */ /* 0x004fc600078e3cff */
[----:B------:R-:W2:Y:S01]  /*0b80*/  @P0 LDG.E R26, desc[UR4][R10.64+0x12c] ;  /* 0x00012c040a1a0981 */ /* 0x000ea2000c1e1900 */
[----:B----4-:R-:W-:-:S03]  /*0b90*/  @P2 LOP3.LUT R2, R2, R23, RZ, 0x3c, !PT ;  /* 0x0000001702022212 */ /* 0x010fc600078e3cff */
[----:B------:R-:W4:Y:S01]  /*0ba0*/  @P4 LDG.E R23, desc[UR4][R10.64+0xfc] ;  /* 0x0000fc040a174981 */ /* 0x000f22000c1e1900 */
[----:B------:R-:W-:-:S03]  /*0bb0*/  @P2 LOP3.LUT R5, R5, R20, RZ, 0x3c, !PT ;  /* 0x0000001405052212 */ /* 0x000fc600078e3cff */
[----:B------:R-:W4:Y:S01]  /*0bc0*/  @P4 LDG.E R20, desc[UR4][R10.64+0xf8] ;  /* 0x0000f8040a144981 */ /* 0x000f22000c1e1900 */
[----:B------:R-:W-:Y:S02]  /*0bd0*/  @P3 LOP3.LUT R2, R2, R27, RZ, 0x3c, !PT ;  /* 0x0000001b02023212 */ /* 0x000fe400078e3cff */
[----:B------:R-:W-:Y:S01]  /*0be0*/  @P3 LOP3.LUT R4, R4, R25, RZ, 0x3c, !PT ;  /* 0x0000001904043212 */ /* 0x000fe200078e3cff */
[----:B------:R-:W4:Y:S01]  /*0bf0*/  @P5 LDG.E R27, desc[UR4][R10.64+0x110] ;  /* 0x000110040a1b5981 */ /* 0x000f22000c1e1900 */
[----:B------:R-:W-:-:S03]  /*0c00*/  @P3 LOP3.LUT R5, R5, R24, RZ, 0x3c, !PT ;  /* 0x0000001805053212 */ /* 0x000fc600078e3cff */
[----:B------:R-:W4:Y:S04]  /*0c10*/  @P5 LDG.E R25, desc[UR4][R10.64+0x108] ;  /* 0x000108040a195981 */ /* 0x000f28000c1e1900 */
        /* <DEDUP_REMOVED lines=19> */
[----:B------:R-:W-:-:S05]  /*0d50*/  VIADD R19, R19, 0x10 ;  /* 0x0000001013137836 */ /* 0x000fca0000000000 */
[----:B------:R-:W-:Y:S02]  /*0d60*/  ISETP.NE.AND P1, PT, R19, 0x20, PT ;  /* 0x000000201300780c */ /* 0x000fe40003f25270 */
[----:B------:R-:W-:Y:S02]  /*0d70*/  @P5 LOP3.LUT R3, R3, R18, RZ, 0x3c, !PT ;  /* 0x0000001203035212 */ /* 0x000fe400078e3cff */
[----:B------:R-:W-:Y:S02]  /*0d80*/  @P6 LOP3.LUT R4, R4, R21, RZ, 0x3c, !PT ;  /* 0x0000001504046212 */ /* 0x000fe400078e3cff */
[----:B---3--:R-:W-:-:S04]  /*0d90*/  @P6 LOP3.LUT R3, R3, R22, RZ, 0x3c, !PT ;  /* 0x0000001603036212 */ /* 0x008fc800078e3cff */
[----:B--2---:R-:W-:Y:S02]  /*0da0*/  @P0 LOP3.LUT R3, R3, R26, RZ, 0x3c, !PT ;  /* 0x0000001a03030212 */ /* 0x004fe400078e3cff */
[----:B----4-:R-:W-:Y:S02]  /*0db0*/  @P6 LOP3.LUT R2, R2, R23, RZ, 0x3c, !PT ;  /* 0x0000001702026212 */ /* 0x010fe400078e3cff */
[----:B------:R-:W-:Y:S02]  /*0dc0*/  @P6 LOP3.LUT R5, R5, R20, RZ, 0x3c, !PT ;  /* 0x0000001405056212 */ /* 0x000fe400078e3cff */
[----:B------:R-:W-:Y:S02]  /*0dd0*/  @P0 LOP3.LUT R2, R2, R27, RZ, 0x3c, !PT ;  /* 0x0000001b02020212 */ /* 0x000fe400078e3cff */
[----:B------:R-:W-:Y:S02]  /*0de0*/  @P0 LOP3.LUT R4, R4, R25, RZ, 0x3c, !PT ;  /* 0x0000001904040212 */ /* 0x000fe400078e3cff */
[----:B------:R-:W-:Y:S01]  /*0df0*/  @P0 LOP3.LUT R5, R5, R24, RZ, 0x3c, !PT ;  /* 0x0000001805050212 */ /* 0x000fe200078e3cff */
[----:B------:R-:W-:Y:S06]  /*0e00*/  @P1 BRA `(.L_x_159) ;  /* 0xfffffff400481947 */ /* 0x000fec000383ffff */
[----:B------:R-:W-:-:S05]  /*0e10*/  VIADD R17, R17, 0x1 ;  /* 0x0000000111117836 */ /* 0x000fca0000000000 */
[----:B------:R-:W-:-:S13]  /*0e20*/  ISETP.NE.AND P0, PT, R17, 0x5, PT ;  /* 0x000000051100780c */ /* 0x000fda0003f05270 */
[----:B------:R-:W-:Y:S05]  /*0e30*/  @P0 BRA `(.L_x_160) ;  /* 0xfffffff400300947 */ /* 0x000fea000383ffff */
[----:B------:R1:W-:Y:S01]  /*0e40*/  STG.E.64 desc[UR4][R6.64+0x8], R4 ;  /* 0x0000080406007986 */ /* 0x0003e2000c101b04 */
[----:B------:R-:W-:Y:S01]  /*0e50*/  VIADD R14, R14, 0x1 ;  /* 0x000000010e0e7836 */ /* 0x000fe20000000000 */
[----:B------:R-:W-:Y:S02]  /*0e60*/  LOP3.LUT R11, R13, 0x3, RZ, 0xc0, !PT ;  /* 0x000000030d0b7812 */ /* 0x000fe400078ec0ff */
[----:B------:R1:W-:Y:S02]  /*0e70*/  STG.E.64 desc[UR4][R6.64+0x10], R2 ;  /* 0x0000100206007986 */ /* 0x0003e4000c101b04 */
[----:B------:R-:W-:Y:S02]  /*0e80*/  ISETP.GE.U32.AND P0, PT, R14, R11, PT ;  /* 0x0000000b0e00720c */ /* 0x000fe40003f06070 */
[----:B------:R1:W-:Y:S11]  /*0e90*/  STG.E desc[UR4][R6.64+0x4], R15 ;  /* 0x0000040f06007986 */ /* 0x0003f6000c101904 */
[----:B------:R-:W-:Y:S05]  /*0ea0*/  @!P0 BRA `(.L_x_161) ;  /* 0xfffffff400048947 */ /* 0x000fea000383ffff */
.L_x_158:
[----:B------:R-:W-:Y:S05]  /*0eb0*/  BSYNC.RECONVERGENT B1 ;  /* 0x0000000000017941 */ /* 0x000fea0003800200 */
.L_x_157:
[C---:B------:R-:W-:Y:S01]  /*0ec0*/  ISETP.GT.U32.AND P0, PT, R13.reuse, 0x3, PT ;  /* 0x000000030d00780c */ /* 0x040fe20003f04070 */
[----:B------:R-:W-:Y:S01]  /*0ed0*/  VIADD R12, R12, 0x1 ;  /* 0x000000010c0c7836 */ /* 0x000fe20000000000 */
[--C-:B------:R-:W-:Y:S02]  /*0ee0*/  SHF.R.U64 R13, R13, 0x2, R0.reuse ;  /* 0x000000020d0d7819 */ /* 0x100fe40000001200 */
[----:B------:R-:W-:Y:S02]  /*0ef0*/  ISETP.GT.U32.AND.EX P0, PT, R0, RZ, PT, P0 ;  /* 0x000000ff0000720c */ /* 0x000fe40003f04100 */
[----:B------:R-:W-:-:S11]  /*0f00*/  SHF.R.U32.HI R0, RZ, 0x2, R0 ;  /* 0x00000002ff007819 */ /* 0x000fd60000011600 */
[----:B------:R-:W-:Y:S05]  /*0f10*/  @P0 BRA `(.L_x_162) ;  /* 0xfffffff000c80947 */ /* 0x000fea000383ffff */
.L_x_156:
[----:B------:R-:W-:Y:S05]  /*0f20*/  BSYNC.RECONVERGENT B0 ;  /* 0x0000000000007941 */ /* 0x000fea0003800200 */
.L_x_155:
[----:B------:R-:W-:Y:S04]  /*0f30*/  STG.E.64 desc[UR4][R6.64+0x18], RZ ;  /* 0x000018ff06007986 */ /* 0x000fe8000c101b04 */
[----:B------:R-:W-:Y:S04]  /*0f40*/  STG.E desc[UR4][R6.64+0x20], RZ ;  /* 0x000020ff06007986 */ /* 0x000fe8000c101904 */
[----:B------:R-:W-:Y:S01]  /*0f50*/  STG.E.64 desc[UR4][R6.64+0x28], RZ ;  /* 0x000028ff06007986 */ /* 0x000fe2000c101b04 */
[----:B------:R-:W-:Y:S05]  /*0f60*/  EXIT ;  /* 0x000000000000794d */ /* 0x000fea0003800000 */
.L_x_163:
        /* <DEDUP_REMOVED lines=9> */
.L_x_175:


//--------------------- .nv.global.init           --------------------------
	.section	.nv.global.init,"aw",@progbits
	.align	4
.nv.global.init:
	.type		mrg32k3aM1SubSeq,@object
	.size		mrg32k3aM1SubSeq,(mrg32k3aM2SubSeq - mrg32k3aM1SubSeq)
mrg32k3aM1SubSeq:
        /*0000*/ 	.byte	0x0b, 0xcc, 0xee, 0x04, 0x73, 0x29, 0x8b, 0x6f, 0xf6, 0x53, 0x03, 0xf6, 0x23, 0xf6, 0xea, 0xda
        /* <DEDUP_REMOVED lines=125> */
	.type		mrg32k3aM2SubSeq,@object
	.size		mrg32k3aM2SubSeq,(mrg32k3aM1 - mrg32k3aM2SubSeq)
mrg32k3aM2SubSeq:
        /* <DEDUP_REMOVED lines=126> */
	.type		mrg32k3aM1,@object
	.size		mrg32k3aM1,(mrg32k3aM1Seq - mrg32k3aM1)
mrg32k3aM1:
        /* <DEDUP_REMOVED lines=144> */
	.type		mrg32k3aM1Seq,@object
	.size		mrg32k3aM1Seq,(mrg32k3aM2 - mrg32k3aM1Seq)
mrg32k3aM1Seq:
        /* <DEDUP_REMOVED lines=144> */
	.type		mrg32k3aM2,@object
	.size		mrg32k3aM2,(mrg32k3aM2Seq - mrg32k3aM2)
mrg32k3aM2:
        /* <DEDUP_REMOVED lines=144> */
	.type		mrg32k3aM2Seq,@object
	.size		mrg32k3aM2Seq,(precalc_xorwow_matrix - mrg32k3aM2Seq)
mrg32k3aM2Seq:
        /* <DEDUP_REMOVED lines=144> */
	.type		precalc_xorwow_matrix,@object
	.size		precalc_xorwow_matrix,(precalc_xorwow_offset_matrix - precalc_xorwow_matrix)
precalc_xorwow_matrix:
        /* <DEDUP_REMOVED lines=6400> */
	.type		precalc_xorwow_offset_matrix,@object
	.size		precalc_xorwow_offset_matrix,(.L_1 - precalc_xorwow_offset_matrix)
precalc_xorwow_offset_matrix:
        /* <DEDUP_REMOVED lines=6400> */
.L_1:


//--------------------- .nv.shared.reserved.0     --------------------------
	.section	.nv.shared.reserved.0,"aw",@nobits
	.weak		__nv_reservedSMEM_offset_0_alias
	.size		__nv_reservedSMEM_offset_0_alias, 0, 64
	.other		__nv_reservedSMEM_offset_0_alias,@"STO_CUDA_RESERVED_SHARED STV_DEFAULT"
__nv_reservedSMEM_offset_0_alias:
	.zero		0
	.zero		64


//--------------------- .nv.constant0._Z9ray_traceP6SphereiP6float3ii6CameraiiP17curandStateXORWOW --------------------------
	.section	.nv.constant0._Z9ray_traceP6SphereiP6float3ii6CameraiiP17curandStateXORWOW,"a",@progbits
	.sectionflags	@""
	.align	4
.nv.constant0._Z9ray_traceP6SphereiP6float3ii6CameraiiP17curandStateXORWOW:
	.zero		1032


//--------------------- .nv.constant0._Z12setup_kerneliiP17curandStateXORWOWm --------------------------
	.section	.nv.constant0._Z12setup_kerneliiP17curandStateXORWOWm,"a",@progbits
	.sectionflags	@""
	.align	4
.nv.constant0._Z12setup_kerneliiP17curandStateXORWOWm:
	.zero		920


//--------------------- SYMBOLS --------------------------

	.type		.nv.reservedSmem.offset0,@object
	.size		.nv.reservedSmem.offset0,0x4
